	.target	sm_90a

	.elftype	@"ET_EXEC"


//--------------------- .note.nv.tkinfo           --------------------------
	.section	.note.nv.tkinfo,"",@"SHT_NOTE"
	.sectionflags	@"SHF_NOTE_NV_TKINFO"
	.tkinfo
        /*0018*/ 	.word	0x00000002
        /*0030*/ 	.string	""
        /*0030*/ 	.string	"ptxas"
        /*0030*/ 	.string	"Cuda compilation tools, release 13.0, V13.0.88"
        /*0030*/ 	.string	"Build cuda_13.0.r13.0/compiler.36424714_0"
        /*0030*/ 	.string	"-arch sm_90a -m 64 "



//--------------------- .note.nv.cuinfo           --------------------------
	.section	.note.nv.cuinfo,"",@"SHT_NOTE"
	.sectionflags	@"SHF_NOTE_NV_CUINFO"
        /*0018*/ 	.short	0x0002
        /*001a*/ 	.short	0x005a
        /*001c*/ 	.short	0x0082
	.zero		2


//--------------------- .nv.info                  --------------------------
	.section	.nv.info,"",@"SHT_CUDA_INFO"
	.align	4


	//----- nvinfo : EIATTR_REGCOUNT
	.align		4
        /*0000*/ 	.byte	0x04, 0x2f
        /*0002*/ 	.short	(.L_15 - .L_14)
	.align		4
.L_14:
        /*0004*/ 	.word	index@(_ZN7cutlass13device_kernelINS_4gemm6kernel13GemmUniversalIN4cute5tupleIJiiiiEEENS1_10collective13CollectiveMmaINS1_34MainloopSm90TmaGmmaWarpSpecializedILi4ENS5_IJNS4_1CILi2EEESB_NSA_ILi1EEEEEENS1_35KernelTmaWarpSpecializedCooperativeEEENS5_IJNSA_ILi256EEENSA_ILi128EEENSA_ILi64EEEEEENS_6half_tENS5_IJlSC_lEEESK_SL_NS4_8TiledMMAINS4_8MMA_AtomIJNS4_4SM904GMMA26MMA_64x128x16_F32F16F16_SSILNSP_5MajorE0ELSR_0ELNSP_7ScaleInE1ELSS_1EEEEEENS4_6LayoutINS5_IJSB_SC_SC_EEENS5_IJSC_NSA_ILi0EEESX_EEEEENS5_IJNS4_10UnderscoreES10_S10_EEEEENS4_23SM90_TMA_LOAD_MULTICASTENS4_14ComposedLayoutINS4_7SwizzleILi3ELi4ELi3EEENS4_18smem_ptr_flag_bitsILi16EEENSV_INS5_IJNSA_ILi8EEESI_EEENS5_IJSI_SC_EEEEEEEvNS4_8identityES13_S1D_vS1E_EENS_8epilogue10collective6detail29Sm90TmaWarpSpecializedAdapterINS1H_15DefaultEpilogueISK_SL_SL_NS1G_6thread17LinearCombinationISK_Li1EffLNS1L_9ScaleType4KindE0ELNS_15FloatRoundStyleE2ESK_EENS1_15EpilogueDefaultEEEEEvvEEEEvNT_6ParamsE)
        /*0008*/ 	.word	0x000000a8


	//----- nvinfo : EIATTR_FRAME_SIZE
	.align		4
.L_15:
        /*000c*/ 	.byte	0x04, 0x11
        /*000e*/ 	.short	(.L_17 - .L_16)
	.align		4
.L_16:
        /*0010*/ 	.word	index@(_ZN7cutlass13device_kernelINS_4gemm6kernel13GemmUniversalIN4cute5tupleIJiiiiEEENS1_10collective13CollectiveMmaINS1_34MainloopSm90TmaGmmaWarpSpecializedILi4ENS5_IJNS4_1CILi2EEESB_NSA_ILi1EEEEEENS1_35KernelTmaWarpSpecializedCooperativeEEENS5_IJNSA_ILi256EEENSA_ILi128EEENSA_ILi64EEEEEENS_6half_tENS5_IJlSC_lEEESK_SL_NS4_8TiledMMAINS4_8MMA_AtomIJNS4_4SM904GMMA26MMA_64x128x16_F32F16F16_SSILNSP_5MajorE0ELSR_0ELNSP_7ScaleInE1ELSS_1EEEEEENS4_6LayoutINS5_IJSB_SC_SC_EEENS5_IJSC_NSA_ILi0EEESX_EEEEENS5_IJNS4_10UnderscoreES10_S10_EEEEENS4_23SM90_TMA_LOAD_MULTICASTENS4_14ComposedLayoutINS4_7SwizzleILi3ELi4ELi3EEENS4_18smem_ptr_flag_bitsILi16EEENSV_INS5_IJNSA_ILi8EEESI_EEENS5_IJSI_SC_EEEEEEEvNS4_8identityES13_S1D_vS1E_EENS_8epilogue10collective6detail29Sm90TmaWarpSpecializedAdapterINS1H_15DefaultEpilogueISK_SL_SL_NS1G_6thread17LinearCombinationISK_Li1EffLNS1L_9ScaleType4KindE0ELNS_15FloatRoundStyleE2ESK_EENS1_15EpilogueDefaultEEEEEvvEEEEvNT_6ParamsE)
        /*0014*/ 	.word	0x00000000


	//----- nvinfo : EIATTR_MIN_STACK_SIZE
	.align		4
.L_17:
        /*0018*/ 	.byte	0x04, 0x12
        /*001a*/ 	.short	(.L_19 - .L_18)
	.align		4
.L_18:
        /*001c*/ 	.word	index@(_ZN7cutlass13device_kernelINS_4gemm6kernel13GemmUniversalIN4cute5tupleIJiiiiEEENS1_10collective13CollectiveMmaINS1_34MainloopSm90TmaGmmaWarpSpecializedILi4ENS5_IJNS4_1CILi2EEESB_NSA_ILi1EEEEEENS1_35KernelTmaWarpSpecializedCooperativeEEENS5_IJNSA_ILi256EEENSA_ILi128EEENSA_ILi64EEEEEENS_6half_tENS5_IJlSC_lEEESK_SL_NS4_8TiledMMAINS4_8MMA_AtomIJNS4_4SM904GMMA26MMA_64x128x16_F32F16F16_SSILNSP_5MajorE0ELSR_0ELNSP_7ScaleInE1ELSS_1EEEEEENS4_6LayoutINS5_IJSB_SC_SC_EEENS5_IJSC_NSA_ILi0EEESX_EEEEENS5_IJNS4_10UnderscoreES10_S10_EEEEENS4_23SM90_TMA_LOAD_MULTICASTENS4_14ComposedLayoutINS4_7SwizzleILi3ELi4ELi3EEENS4_18smem_ptr_flag_bitsILi16EEENSV_INS5_IJNSA_ILi8EEESI_EEENS5_IJSI_SC_EEEEEEEvNS4_8identityES13_S1D_vS1E_EENS_8epilogue10collective6detail29Sm90TmaWarpSpecializedAdapterINS1H_15DefaultEpilogueISK_SL_SL_NS1G_6thread17LinearCombinationISK_Li1EffLNS1L_9ScaleType4KindE0ELNS_15FloatRoundStyleE2ESK_EENS1_15EpilogueDefaultEEEEEvvEEEEvNT_6ParamsE)
        /*0020*/ 	.word	0x00000000
.L_19:


//--------------------- .nv.compat                --------------------------
	.section	.nv.compat,"",@"SHT_CUDA_COMPAT_INFO"
	.align	4
        /*0000*/ 	.byte	0x02, 0x09, 0x01, 0x00, 0x02, 0x02, 0x04, 0x00, 0x02, 0x05, 0x05, 0x00, 0x03, 0x07, 0x01, 0x01
        /*0010*/ 	.byte	0x02, 0x03, 0x01, 0x00, 0x02, 0x06, 0x01, 0x00, 0x04, 0x0b, 0x08, 0x00, 0x00, 0x00, 0x00, 0x00
        /*0020*/ 	.byte	0x00, 0x00, 0x00, 0x00


//--------------------- .nv.info._ZN7cutlass13device_kernelINS_4gemm6kernel13GemmUniversalIN4cute5tupleIJiiiiEEENS1_10collective13CollectiveMmaINS1_34MainloopSm90TmaGmmaWarpSpecializedILi4ENS5_IJNS4_1CILi2EEESB_NSA_ILi1EEEEEENS1_35KernelTmaWarpSpecializedCooperativeEEENS5_IJNSA_ILi256EEENSA_ILi128EEENSA_ILi64EEEEEENS_6half_tENS5_IJlSC_lEEESK_SL_NS4_8TiledMMAINS4_8MMA_AtomIJNS4_4SM904GMMA26MMA_64x128x16_F32F16F16_SSILNSP_5MajorE0ELSR_0ELNSP_7ScaleInE1ELSS_1EEEEEENS4_6LayoutINS5_IJSB_SC_SC_EEENS5_IJSC_NSA_ILi0EEESX_EEEEENS5_IJNS4_10UnderscoreES10_S10_EEEEENS4_23SM90_TMA_LOAD_MULTICASTENS4_14ComposedLayoutINS4_7SwizzleILi3ELi4ELi3EEENS4_18smem_ptr_flag_bitsILi16EEENSV_INS5_IJNSA_ILi8EEESI_EEENS5_IJSI_SC_EEEEEEEvNS4_8identityES13_S1D_vS1E_EENS_8epilogue10collective6detail29Sm90TmaWarpSpecializedAdapterINS1H_15DefaultEpilogueISK_SL_SL_NS1G_6thread17LinearCombinationISK_Li1EffLNS1L_9ScaleType4KindE0ELNS_15FloatRoundStyleE2ESK_EENS1_15EpilogueDefaultEEEEEvvEEEEvNT_6ParamsE --------------------------
	.section	.nv.info._ZN7cutlass13device_kernelINS_4gemm6kernel13GemmUniversalIN4cute5tupleIJiiiiEEENS1_10collective13CollectiveMmaINS1_34MainloopSm90TmaGmmaWarpSpecializedILi4ENS5_IJNS4_1CILi2EEESB_NSA_ILi1EEEEEENS1_35KernelTmaWarpSpecializedCooperativeEEENS5_IJNSA_ILi256EEENSA_ILi128EEENSA_ILi64EEEEEENS_6half_tENS5_IJlSC_lEEESK_SL_NS4_8TiledMMAINS4_8MMA_AtomIJNS4_4SM904GMMA26MMA_64x128x16_F32F16F16_SSILNSP_5MajorE0ELSR_0ELNSP_7ScaleInE1ELSS_1EEEEEENS4_6LayoutINS5_IJSB_SC_SC_EEENS5_IJSC_NSA_ILi0EEESX_EEEEENS5_IJNS4_10UnderscoreES10_S10_EEEEENS4_23SM90_TMA_LOAD_MULTICASTENS4_14ComposedLayoutINS4_7SwizzleILi3ELi4ELi3EEENS4_18smem_ptr_flag_bitsILi16EEENSV_INS5_IJNSA_ILi8EEESI_EEENS5_IJSI_SC_EEEEEEEvNS4_8identityES13_S1D_vS1E_EENS_8epilogue10collective6detail29Sm90TmaWarpSpecializedAdapterINS1H_15DefaultEpilogueISK_SL_SL_NS1G_6thread17LinearCombinationISK_Li1EffLNS1L_9ScaleType4KindE0ELNS_15FloatRoundStyleE2ESK_EENS1_15EpilogueDefaultEEEEEvvEEEEvNT_6ParamsE,"",@"SHT_CUDA_INFO"
	.sectionflags	@""
	.align	4


	//----- nvinfo : EIATTR_CUDA_API_VERSION
	.align		4
        /*0000*/ 	.byte	0x04, 0x37
        /*0002*/ 	.short	(.L_21 - .L_20)
.L_20:
        /*0004*/ 	.word	0x00000082


	//----- nvinfo : EIATTR_KPARAM_INFO
	.align		4
.L_21:
        /*0008*/ 	.byte	0x04, 0x17
        /*000a*/ 	.short	(.L_23 - .L_22)
.L_22:
        /*000c*/ 	.word	0x00000000
        /*0010*/ 	.short	0x0000
        /*0012*/ 	.short	0x0070
        /*0014*/ 	.byte	0x00, 0xf0, 0x01, 0x10


	//----- nvinfo : EIATTR_SPARSE_MMA_MASK
	.align		4
.L_23:
        /*0018*/ 	.byte	0x03, 0x50
        /*001a*/ 	.short	0x0000


	//----- nvinfo : EIATTR_MAXREG_COUNT
	.align		4
        /*001c*/ 	.byte	0x03, 0x1b
        /*001e*/ 	.short	0x00a8


	//----- nvinfo : EIATTR_NUM_BARRIERS
	.align		4
        /*0020*/ 	.byte	0x02, 0x4c
        /*0022*/ 	.byte	0x01
	.zero		1


	//----- nvinfo : EIATTR_EXTERNS
	.align		4
        /*0024*/ 	.byte	0x04, 0x0f
        /*0026*/ 	.short	(.L_25 - .L_24)


	//   ....[0]....
	.align		4
.L_24:
        /*0028*/ 	.word	index@(__assertfail)


	//----- nvinfo : EIATTR_MERCURY_ISA_VERSION
	.align		4
.L_25:
        /*002c*/ 	.byte	0x03, 0x5f
        /*002e*/ 	.short	0x0101


	//----- nvinfo : EIATTR_INT_WARP_WIDE_INSTR_OFFSETS
	.align		4
        /*0030*/ 	.byte	0x04, 0x31
        /*0032*/ 	.short	(.L_27 - .L_26)


	//   ....[0]....
.L_26:
        /*0034*/ 	.word	0x00000480


	//   ....[1]....
        /*0038*/ 	.word	0x000004b0


	//   ....[2]....
        /*003c*/ 	.word	0x00000670


	//   ....[3]....
        /*0040*/ 	.word	0x00001f50


	//----- nvinfo : EIATTR_COOP_GROUP_MASK_REGIDS
	.align		4
.L_27:
        /*0044*/ 	.byte	0x04, 0x29
        /*0046*/ 	.short	(.L_29 - .L_28)


	//   ....[0]....
.L_28:
        /*0048*/ 	.word	0xffffffff


	//   ....[1]....
        /*004c*/ 	.word	0xffffffff


	//   ....[2]....
        /*0050*/ 	.word	0xffffffff


	//   ....[3]....
        /*0054*/ 	.word	0xffffffff


	//   ....[4]....
        /*0058*/ 	.word	0xffffffff


	//   ....[5]....
        /*005c*/ 	.word	0xffffffff


	//----- nvinfo : EIATTR_COOP_GROUP_INSTR_OFFSETS
	.align		4
.L_29:
        /*0060*/ 	.byte	0x04, 0x28
        /*0062*/ 	.short	(.L_31 - .L_30)


	//   ....[0]....
.L_30:
        /*0064*/ 	.word	0x00000060


	//   ....[1]....
        /*0068*/ 	.word	0x00000070


	//   ....[2]....
        /*006c*/ 	.word	0x00000130


	//   ....[3]....
        /*0070*/ 	.word	0x000002d0


	//   ....[4]....
        /*0074*/ 	.word	0x000007f0


	//   ....[5]....
        /*0078*/ 	.word	0x00001240


	//----- nvinfo : EIATTR_REG_RECONFIG
	.align		4
.L_31:
        /*007c*/ 	.byte	0x01, 0x54
	.zero		2


	//----- nvinfo : EIATTR_SYSCALL_OFFSETS
	.align		4
        /*0080*/ 	.byte	0x04, 0x46
        /*0082*/ 	.short	(.L_33 - .L_32)


	//   ....[0]....
.L_32:
        /*0084*/ 	.word	0x00001400


	//----- nvinfo : EIATTR_MBARRIER_INSTR_OFFSETS
	.align		4
.L_33:
        /*0088*/ 	.byte	0x04, 0x39
        /*008a*/ 	.short	(.L_35 - .L_34)


	//   ....[0]....
.L_34:
        /*008c*/ 	.word	0x00000230
        /*0090*/ 	.word	0x000000ff
        /*0094*/ 	.word	0x00000000
        /*0098*/ 	.short	0x0100
        /*009a*/ 	.byte	0x08
	.zero		1


	//   ....[1]....
        /*009c*/ 	.word	0x00000240
        /*00a0*/ 	.word	0x000000ff
        /*00a4*/ 	.word	0x00000020
        /*00a8*/ 	.short	0x0100
        /*00aa*/ 	.byte	0x08
	.zero		1


	//   ....[2]....
        /*00ac*/ 	.word	0x00000250
        /*00b0*/ 	.word	0x000000ff
        /*00b4*/ 	.word	0x00000008
        /*00b8*/ 	.short	0x0100
        /*00ba*/ 	.byte	0x08
	.zero		1


	//   ....[3]....
        /*00bc*/ 	.word	0x00000260
        /*00c0*/ 	.word	0x000000ff
        /*00c4*/ 	.word	0x00000028
        /*00c8*/ 	.short	0x0100
        /*00ca*/ 	.byte	0x08
	.zero		1


	//   ....[4]....
        /*00cc*/ 	.word	0x00000270
        /*00d0*/ 	.word	0x000000ff
        /*00d4*/ 	.word	0x00000010
        /*00d8*/ 	.short	0x0100
        /*00da*/ 	.byte	0x08
	.zero		1


	//   ....[5]....
        /*00dc*/ 	.word	0x00000280
        /*00e0*/ 	.word	0x000000ff
        /*00e4*/ 	.word	0x00000030
        /*00e8*/ 	.short	0x0100
        /*00ea*/ 	.byte	0x08
	.zero		1


	//   ....[6]....
        /*00ec*/ 	.word	0x00000290
        /*00f0*/ 	.word	0x000000ff
        /*00f4*/ 	.word	0x00000018
        /*00f8*/ 	.short	0x0100
        /*00fa*/ 	.byte	0x08
	.zero		1


	//   ....[7]....
        /*00fc*/ 	.word	0x000002a0
        /*0100*/ 	.word	0x000000ff
        /*0104*/ 	.word	0x00000038
        /*0108*/ 	.short	0x0100
        /*010a*/ 	.byte	0x08
	.zero		1


	//   ....[8]....
        /*010c*/ 	.word	0x000006f0
        /*0110*/ 	.word	0x000000ff
        /*0114*/ 	.word	0x00000050
        /*0118*/ 	.short	0x0100
        /*011a*/ 	.byte	0x06
	.zero		1


	//   ....[9]....
        /*011c*/ 	.word	0x00000780
        /*0120*/ 	.word	0x000000ff
        /*0124*/ 	.word	0x00000058
        /*0128*/ 	.short	0x0100
        /*012a*/ 	.byte	0x06
	.zero		1


	//   ....[10]....
        /*012c*/ 	.word	0x000014c0
        /*0130*/ 	.word	0x00000003
        /*0134*/ 	.word	0x00000000
        /*0138*/ 	.short	0x010a
        /*013a*/ 	.byte	0x3f
	.zero		1


	//   ....[11]....
        /*013c*/ 	.word	0x00001500
        /*0140*/ 	.word	0x00000003
        /*0144*/ 	.word	0x00000000
        /*0148*/ 	.short	0x010a
        /*014a*/ 	.byte	0x3f
	.zero		1


	//   ....[12]....
        /*014c*/ 	.word	0x00001a10
        /*0150*/ 	.word	0x00000005
        /*0154*/ 	.word	0x00000000
        /*0158*/ 	.short	0x010a
        /*015a*/ 	.byte	0x3f
	.zero		1


	//   ....[13]....
        /*015c*/ 	.word	0x00001a50
        /*0160*/ 	.word	0x00000005
        /*0164*/ 	.word	0x00000000
        /*0168*/ 	.short	0x010a
        /*016a*/ 	.byte	0x3f
	.zero		1


	//   ....[14]....
        /*016c*/ 	.word	0x00001df0
        /*0170*/ 	.word	0x00000005
        /*0174*/ 	.word	0x00000000
        /*0178*/ 	.short	0x0101
        /*017a*/ 	.byte	0x3f
	.zero		1


	//   ....[15]....
        /*017c*/ 	.word	0x00001fd0
        /*0180*/ 	.word	0x00000003
        /*0184*/ 	.word	0x00000000
        /*0188*/ 	.short	0x0101
        /*018a*/ 	.byte	0x3f
	.zero		1


	//   ....[16]....
        /*018c*/ 	.word	0x0000b8e0
        /*0190*/ 	.word	0x00000016
        /*0194*/ 	.word	0x00000020
        /*0198*/ 	.short	0x010a
        /*019a*/ 	.byte	0x3f
	.zero		1


	//   ....[17]....
        /*019c*/ 	.word	0x0000bcc0
        /*01a0*/ 	.word	0x00000004
        /*01a4*/ 	.word	0x00000058
        /*01a8*/ 	.short	0x0101
        /*01aa*/ 	.byte	0x3f
	.zero		1


	//   ....[18]....
        /*01ac*/ 	.word	0x0000c3d0
        /*01b0*/ 	.word	0x00000005
        /*01b4*/ 	.word	0x00000000
        /*01b8*/ 	.short	0x010a
        /*01ba*/ 	.byte	0x3f
	.zero		1


	//   ....[19]....
        /*01bc*/ 	.word	0x0000c450
        /*01c0*/ 	.word	0x00000007
        /*01c4*/ 	.word	0x00000000
        /*01c8*/ 	.short	0x010a
        /*01ca*/ 	.byte	0x3f
	.zero		1


	//   ....[20]....
        /*01cc*/ 	.word	0x0000c4e0
        /*01d0*/ 	.word	0x00000006
        /*01d4*/ 	.word	0x00000000
        /*01d8*/ 	.short	0x010a
        /*01da*/ 	.byte	0x3f
	.zero		1


	//   ....[21]....
        /*01dc*/ 	.word	0x0000c570
        /*01e0*/ 	.word	0x00000003
        /*01e4*/ 	.word	0x00000000
        /*01e8*/ 	.short	0x010a
        /*01ea*/ 	.byte	0x3f
	.zero		1


	//   ....[22]....
        /*01ec*/ 	.word	0x0000c5d0
        /*01f0*/ 	.word	0x00000003
        /*01f4*/ 	.word	0x00000000
        /*01f8*/ 	.short	0x010a
        /*01fa*/ 	.byte	0x3f
	.zero		1


	//   ....[23]....
        /*01fc*/ 	.word	0x0000c620
        /*0200*/ 	.word	0x00000005
        /*0204*/ 	.word	0x00000000
        /*0208*/ 	.short	0x010a
        /*020a*/ 	.byte	0x3f
	.zero		1


	//   ....[24]....
        /*020c*/ 	.word	0x0000c6f0
        /*0210*/ 	.word	0x00000016
        /*0214*/ 	.word	0x00000020
        /*0218*/ 	.short	0x010a
        /*021a*/ 	.byte	0x3f
	.zero		1


	//   ....[25]....
        /*021c*/ 	.word	0x0000c7c0
        /*0220*/ 	.word	0x00000005
        /*0224*/ 	.word	0x00000000
        /*0228*/ 	.short	0x010a
        /*022a*/ 	.byte	0x3f
	.zero		1


	//   ....[26]....
        /*022c*/ 	.word	0x0000c810
        /*0230*/ 	.word	0x00000007
        /*0234*/ 	.word	0x00000000
        /*0238*/ 	.short	0x010a
        /*023a*/ 	.byte	0x3f
	.zero		1


	//   ....[27]....
        /*023c*/ 	.word	0x0000c860
        /*0240*/ 	.word	0x00000006
        /*0244*/ 	.word	0x00000000
        /*0248*/ 	.short	0x010a
        /*024a*/ 	.byte	0x3f
	.zero		1


	//----- nvinfo : EIATTR_NUM_MBARRIERS
	.align		4
.L_35:
        /*024c*/ 	.byte	0x03, 0x38
        /*024e*/ 	.short	0x000a


	//----- nvinfo : EIATTR_EXIT_INSTR_OFFSETS
	.align		4
        /*0250*/ 	.byte	0x04, 0x1c
        /*0252*/ 	.short	(.L_37 - .L_36)


	//   ....[0]....
.L_36:
        /*0254*/ 	.word	0x00000950


	//   ....[1]....
        /*0258*/ 	.word	0x00001170


	//   ....[2]....
        /*025c*/ 	.word	0x0000af10


	//   ....[3]....
        /*0260*/ 	.word	0x0000b470


	//   ....[4]....
        /*0264*/ 	.word	0x0000c5c0


	//----- nvinfo : EIATTR_MAX_THREADS
	.align		4
.L_37:
        /*0268*/ 	.byte	0x04, 0x05
        /*026a*/ 	.short	(.L_39 - .L_38)
.L_38:
        /*026c*/ 	.word	0x00000180
        /*0270*/ 	.word	0x00000001
        /*0274*/ 	.word	0x00000001


	//----- nvinfo : EIATTR_CRS_STACK_SIZE
	.align		4
.L_39:
        /*0278*/ 	.byte	0x04, 0x1e
        /*027a*/ 	.short	(.L_41 - .L_40)
.L_40:
        /*027c*/ 	.word	0x00000000


	//----- nvinfo : EIATTR_CBANK_PARAM_SIZE
	.align		4
.L_41:
        /*0280*/ 	.byte	0x03, 0x19
        /*0282*/ 	.short	0x0470


	//----- nvinfo : EIATTR_PARAM_CBANK
	.align		4
        /*0284*/ 	.byte	0x04, 0x0a
        /*0286*/ 	.short	(.L_43 - .L_42)
	.align		4
.L_42:
        /*0288*/ 	.word	index@(.nv.constant0._ZN7cutlass13device_kernelINS_4gemm6kernel13GemmUniversalIN4cute5tupleIJiiiiEEENS1_10collective13CollectiveMmaINS1_34MainloopSm90TmaGmmaWarpSpecializedILi4ENS5_IJNS4_1CILi2EEESB_NSA_ILi1EEEEEENS1_35KernelTmaWarpSpecializedCooperativeEEENS5_IJNSA_ILi256EEENSA_ILi128EEENSA_ILi64EEEEEENS_6half_tENS5_IJlSC_lEEESK_SL_NS4_8TiledMMAINS4_8MMA_AtomIJNS4_4SM904GMMA26MMA_64x128x16_F32F16F16_SSILNSP_5MajorE0ELSR_0ELNSP_7ScaleInE1ELSS_1EEEEEENS4_6LayoutINS5_IJSB_SC_SC_EEENS5_IJSC_NSA_ILi0EEESX_EEEEENS5_IJNS4_10UnderscoreES10_S10_EEEEENS4_23SM90_TMA_LOAD_MULTICASTENS4_14ComposedLayoutINS4_7SwizzleILi3ELi4ELi3EEENS4_18smem_ptr_flag_bitsILi16EEENSV_INS5_IJNSA_ILi8EEESI_EEENS5_IJSI_SC_EEEEEEEvNS4_8identityES13_S1D_vS1E_EENS_8epilogue10collective6detail29Sm90TmaWarpSpecializedAdapterINS1H_15DefaultEpilogueISK_SL_SL_NS1G_6thread17LinearCombinationISK_Li1EffLNS1L_9ScaleType4KindE0ELNS_15FloatRoundStyleE2ESK_EENS1_15EpilogueDefaultEEEEEvvEEEEvNT_6ParamsE)
        /*028c*/ 	.short	0x0210
        /*028e*/ 	.short	0x0470


	//----- nvinfo : EIATTR_SW_WAR
	.align		4
.L_43:
        /*0290*/ 	.byte	0x04, 0x36
        /*0292*/ 	.short	(.L_45 - .L_44)
.L_44:
        /*0294*/ 	.word	0x00000008
.L_45:


//--------------------- .nv.callgraph             --------------------------
	.section	.nv.callgraph,"",@"SHT_CUDA_CALLGRAPH"
	.align	4
	.sectionentsize	8
	.align		4
        /*0000*/ 	.word	0x00000000
	.align		4
        /*0004*/ 	.word	0xffffffff
	.align		4
        /*0008*/ 	.word	index@(_ZN7cutlass13device_kernelINS_4gemm6kernel13GemmUniversalIN4cute5tupleIJiiiiEEENS1_10collective13CollectiveMmaINS1_34MainloopSm90TmaGmmaWarpSpecializedILi4ENS5_IJNS4_1CILi2EEESB_NSA_ILi1EEEEEENS1_35KernelTmaWarpSpecializedCooperativeEEENS5_IJNSA_ILi256EEENSA_ILi128EEENSA_ILi64EEEEEENS_6half_tENS5_IJlSC_lEEESK_SL_NS4_8TiledMMAINS4_8MMA_AtomIJNS4_4SM904GMMA26MMA_64x128x16_F32F16F16_SSILNSP_5MajorE0ELSR_0ELNSP_7ScaleInE1ELSS_1EEEEEENS4_6LayoutINS5_IJSB_SC_SC_EEENS5_IJSC_NSA_ILi0EEESX_EEEEENS5_IJNS4_10UnderscoreES10_S10_EEEEENS4_23SM90_TMA_LOAD_MULTICASTENS4_14ComposedLayoutINS4_7SwizzleILi3ELi4ELi3EEENS4_18smem_ptr_flag_bitsILi16EEENSV_INS5_IJNSA_ILi8EEESI_EEENS5_IJSI_SC_EEEEEEEvNS4_8identityES13_S1D_vS1E_EENS_8epilogue10collective6detail29Sm90TmaWarpSpecializedAdapterINS1H_15DefaultEpilogueISK_SL_SL_NS1G_6thread17LinearCombinationISK_Li1EffLNS1L_9ScaleType4KindE0ELNS_15FloatRoundStyleE2ESK_EENS1_15EpilogueDefaultEEEEEvvEEEEvNT_6ParamsE)
	.align		4
        /*000c*/ 	.word	index@(__assertfail)
	.align		4
        /*0010*/ 	.word	0x00000000
	.align		4
        /*0014*/ 	.word	0xfffffffe
	.align		4
        /*0018*/ 	.word	0x00000000
	.align		4
        /*001c*/ 	.word	0xfffffffd
	.align		4
        /*0020*/ 	.word	0x00000000
	.align		4
        /*0024*/ 	.word	0xfffffffc


//--------------------- .nv.constant4             --------------------------
	.section	.nv.constant4,"a",@progbits
	.align	8
	.align		8
.nv.constant4:
        /*0000*/ 	.dword	__assertfail
	.align		8
        /*0008*/ 	.dword	__unnamed_1
	.align		8
        /*0010*/ 	.dword	_ZN39_INTERNAL_d5dfbc0d_4_k_cu_265e27b5_39754cuda3std3__45__cpo5beginE
	.align		8
        /*0018*/ 	.dword	_ZN39_INTERNAL_d5dfbc0d_4_k_cu_265e27b5_39754cuda3std3__45__cpo3endE
	.align		8
        /*0020*/ 	.dword	_ZN39_INTERNAL_d5dfbc0d_4_k_cu_265e27b5_39754cuda3std3__45__cpo6cbeginE
	.align		8
        /*0028*/ 	.dword	_ZN39_INTERNAL_d5dfbc0d_4_k_cu_265e27b5_39754cuda3std3__45__cpo4cendE
	.align		8
        /*0030*/ 	.dword	_ZN39_INTERNAL_d5dfbc0d_4_k_cu_265e27b5_39754cuda3std3__441_GLOBAL__N__d5dfbc0d_4_k_cu_265e27b5_39756ignoreE
	.align		8
        /*0038*/ 	.dword	_ZN39_INTERNAL_d5dfbc0d_4_k_cu_265e27b5_39754cuda3std3__419piecewise_constructE
	.align		8
        /*0040*/ 	.dword	_ZN39_INTERNAL_d5dfbc0d_4_k_cu_265e27b5_39754cuda3std3__48in_placeE
	.align		8
        /*0048*/ 	.dword	_ZN39_INTERNAL_d5dfbc0d_4_k_cu_265e27b5_39754cuda3std6ranges3__45__cpo4swapE
	.align		8
        /*0050*/ 	.dword	_ZN39_INTERNAL_d5dfbc0d_4_k_cu_265e27b5_39754cuda3std6ranges3__45__cpo9iter_moveE
	.align		8
        /*0058*/ 	.dword	_ZN39_INTERNAL_d5dfbc0d_4_k_cu_265e27b5_39754cute7productE
	.align		8
        /*0060*/ 	.dword	_ZN39_INTERNAL_d5dfbc0d_4_k_cu_265e27b5_39754cute1_E
	.align		8
        /*0068*/ 	.dword	$str$22
	.align		8
        /*0070*/ 	.dword	$str$23


//--------------------- .text._ZN7cutlass13device_kernelINS_4gemm6kernel13GemmUniversalIN4cute5tupleIJiiiiEEENS1_10collective13CollectiveMmaINS1_34MainloopSm90TmaGmmaWarpSpecializedILi4ENS5_IJNS4_1CILi2EEESB_NSA_ILi1EEEEEENS1_35KernelTmaWarpSpecializedCooperativeEEENS5_IJNSA_ILi256EEENSA_ILi128EEENSA_ILi64EEEEEENS_6half_tENS5_IJlSC_lEEESK_SL_NS4_8TiledMMAINS4_8MMA_AtomIJNS4_4SM904GMMA26MMA_64x128x16_F32F16F16_SSILNSP_5MajorE0ELSR_0ELNSP_7ScaleInE1ELSS_1EEEEEENS4_6LayoutINS5_IJSB_SC_SC_EEENS5_IJSC_NSA_ILi0EEESX_EEEEENS5_IJNS4_10UnderscoreES10_S10_EEEEENS4_23SM90_TMA_LOAD_MULTICASTENS4_14ComposedLayoutINS4_7SwizzleILi3ELi4ELi3EEENS4_18smem_ptr_flag_bitsILi16EEENSV_INS5_IJNSA_ILi8EEESI_EEENS5_IJSI_SC_EEEEEEEvNS4_8identityES13_S1D_vS1E_EENS_8epilogue10collective6detail29Sm90TmaWarpSpecializedAdapterINS1H_15DefaultEpilogueISK_SL_SL_NS1G_6thread17LinearCombinationISK_Li1EffLNS1L_9ScaleType4KindE0ELNS_15FloatRoundStyleE2ESK_EENS1_15EpilogueDefaultEEEEEvvEEEEvNT_6ParamsE --------------------------
	.section	.text._ZN7cutlass13device_kernelINS_4gemm6kernel13GemmUniversalIN4cute5tupleIJiiiiEEENS1_10collective13CollectiveMmaINS1_34MainloopSm90TmaGmmaWarpSpecializedILi4ENS5_IJNS4_1CILi2EEESB_NSA_ILi1EEEEEENS1_35KernelTmaWarpSpecializedCooperativeEEENS5_IJNSA_ILi256EEENSA_ILi128EEENSA_ILi64EEEEEENS_6half_tENS5_IJlSC_lEEESK_SL_NS4_8TiledMMAINS4_8MMA_AtomIJNS4_4SM904GMMA26MMA_64x128x16_F32F16F16_SSILNSP_5MajorE0ELSR_0ELNSP_7ScaleInE1ELSS_1EEEEEENS4_6LayoutINS5_IJSB_SC_SC_EEENS5_IJSC_NSA_ILi0EEESX_EEEEENS5_IJNS4_10UnderscoreES10_S10_EEEEENS4_23SM90_TMA_LOAD_MULTICASTENS4_14ComposedLayoutINS4_7SwizzleILi3ELi4ELi3EEENS4_18smem_ptr_flag_bitsILi16EEENSV_INS5_IJNSA_ILi8EEESI_EEENS5_IJSI_SC_EEEEEEEvNS4_8identityES13_S1D_vS1E_EENS_8epilogue10collective6detail29Sm90TmaWarpSpecializedAdapterINS1H_15DefaultEpilogueISK_SL_SL_NS1G_6thread17LinearCombinationISK_Li1EffLNS1L_9ScaleType4KindE0ELNS_15FloatRoundStyleE2ESK_EENS1_15EpilogueDefaultEEEEEvvEEEEvNT_6ParamsE,"ax",@progbits
	.align	128
.text._ZN7cutlass13device_kernelINS_4gemm6kernel13GemmUniversalIN4cute5tupleIJiiiiEEENS1_10collective13CollectiveMmaINS1_34MainloopSm90TmaGmmaWarpSpecializedILi4ENS5_IJNS4_1CILi2EEESB_NSA_ILi1EEEEEENS1_35KernelTmaWarpSpecializedCooperativeEEENS5_IJNSA_ILi256EEENSA_ILi128EEENSA_ILi64EEEEEENS_6half_tENS5_IJlSC_lEEESK_SL_NS4_8TiledMMAINS4_8MMA_AtomIJNS4_4SM904GMMA26MMA_64x128x16_F32F16F16_SSILNSP_5MajorE0ELSR_0ELNSP_7ScaleInE1ELSS_1EEEEEENS4_6LayoutINS5_IJSB_SC_SC_EEENS5_IJSC_NSA_ILi0EEESX_EEEEENS5_IJNS4_10UnderscoreES10_S10_EEEEENS4_23SM90_TMA_LOAD_MULTICASTENS4_14ComposedLayoutINS4_7SwizzleILi3ELi4ELi3EEENS4_18smem_ptr_flag_bitsILi16EEENSV_INS5_IJNSA_ILi8EEESI_EEENS5_IJSI_SC_EEEEEEEvNS4_8identityES13_S1D_vS1E_EENS_8epilogue10collective6detail29Sm90TmaWarpSpecializedAdapterINS1H_15DefaultEpilogueISK_SL_SL_NS1G_6thread17LinearCombinationISK_Li1EffLNS1L_9ScaleType4KindE0ELNS_15FloatRoundStyleE2ESK_EENS1_15EpilogueDefaultEEEEEvvEEEEvNT_6ParamsE:
        .type           _ZN7cutlass13device_kernelINS_4gemm6kernel13GemmUniversalIN4cute5tupleIJiiiiEEENS1_10collective13CollectiveMmaINS1_34MainloopSm90TmaGmmaWarpSpecializedILi4ENS5_IJNS4_1CILi2EEESB_NSA_ILi1EEEEEENS1_35KernelTmaWarpSpecializedCooperativeEEENS5_IJNSA_ILi256EEENSA_ILi128EEENSA_ILi64EEEEEENS_6half_tENS5_IJlSC_lEEESK_SL_NS4_8TiledMMAINS4_8MMA_AtomIJNS4_4SM904GMMA26MMA_64x128x16_F32F16F16_SSILNSP_5MajorE0ELSR_0ELNSP_7ScaleInE1ELSS_1EEEEEENS4_6LayoutINS5_IJSB_SC_SC_EEENS5_IJSC_NSA_ILi0EEESX_EEEEENS5_IJNS4_10UnderscoreES10_S10_EEEEENS4_23SM90_TMA_LOAD_MULTICASTENS4_14ComposedLayoutINS4_7SwizzleILi3ELi4ELi3EEENS4_18smem_ptr_flag_bitsILi16EEENSV_INS5_IJNSA_ILi8EEESI_EEENS5_IJSI_SC_EEEEEEEvNS4_8identityES13_S1D_vS1E_EENS_8epilogue10collective6detail29Sm90TmaWarpSpecializedAdapterINS1H_15DefaultEpilogueISK_SL_SL_NS1G_6thread17LinearCombinationISK_Li1EffLNS1L_9ScaleType4KindE0ELNS_15FloatRoundStyleE2ESK_EENS1_15EpilogueDefaultEEEEEvvEEEEvNT_6ParamsE,@function
        .size           _ZN7cutlass13device_kernelINS_4gemm6kernel13GemmUniversalIN4cute5tupleIJiiiiEEENS1_10collective13CollectiveMmaINS1_34MainloopSm90TmaGmmaWarpSpecializedILi4ENS5_IJNS4_1CILi2EEESB_NSA_ILi1EEEEEENS1_35KernelTmaWarpSpecializedCooperativeEEENS5_IJNSA_ILi256EEENSA_ILi128EEENSA_ILi64EEEEEENS_6half_tENS5_IJlSC_lEEESK_SL_NS4_8TiledMMAINS4_8MMA_AtomIJNS4_4SM904GMMA26MMA_64x128x16_F32F16F16_SSILNSP_5MajorE0ELSR_0ELNSP_7ScaleInE1ELSS_1EEEEEENS4_6LayoutINS5_IJSB_SC_SC_EEENS5_IJSC_NSA_ILi0EEESX_EEEEENS5_IJNS4_10UnderscoreES10_S10_EEEEENS4_23SM90_TMA_LOAD_MULTICASTENS4_14ComposedLayoutINS4_7SwizzleILi3ELi4ELi3EEENS4_18smem_ptr_flag_bitsILi16EEENSV_INS5_IJNSA_ILi8EEESI_EEENS5_IJSI_SC_EEEEEEEvNS4_8identityES13_S1D_vS1E_EENS_8epilogue10collective6detail29Sm90TmaWarpSpecializedAdapterINS1H_15DefaultEpilogueISK_SL_SL_NS1G_6thread17LinearCombinationISK_Li1EffLNS1L_9ScaleType4KindE0ELNS_15FloatRoundStyleE2ESK_EENS1_15EpilogueDefaultEEEEEvvEEEEvNT_6ParamsE,(.L_x_323 - _ZN7cutlass13device_kernelINS_4gemm6kernel13GemmUniversalIN4cute5tupleIJiiiiEEENS1_10collective13CollectiveMmaINS1_34MainloopSm90TmaGmmaWarpSpecializedILi4ENS5_IJNS4_1CILi2EEESB_NSA_ILi1EEEEEENS1_35KernelTmaWarpSpecializedCooperativeEEENS5_IJNSA_ILi256EEENSA_ILi128EEENSA_ILi64EEEEEENS_6half_tENS5_IJlSC_lEEESK_SL_NS4_8TiledMMAINS4_8MMA_AtomIJNS4_4SM904GMMA26MMA_64x128x16_F32F16F16_SSILNSP_5MajorE0ELSR_0ELNSP_7ScaleInE1ELSS_1EEEEEENS4_6LayoutINS5_IJSB_SC_SC_EEENS5_IJSC_NSA_ILi0EEESX_EEEEENS5_IJNS4_10UnderscoreES10_S10_EEEEENS4_23SM90_TMA_LOAD_MULTICASTENS4_14ComposedLayoutINS4_7SwizzleILi3ELi4ELi3EEENS4_18smem_ptr_flag_bitsILi16EEENSV_INS5_IJNSA_ILi8EEESI_EEENS5_IJSI_SC_EEEEEEEvNS4_8identityES13_S1D_vS1E_EENS_8epilogue10collective6detail29Sm90TmaWarpSpecializedAdapterINS1H_15DefaultEpilogueISK_SL_SL_NS1G_6thread17LinearCombinationISK_Li1EffLNS1L_9ScaleType4KindE0ELNS_15FloatRoundStyleE2ESK_EENS1_15EpilogueDefaultEEEEEvvEEEEvNT_6ParamsE)
        .other          _ZN7cutlass13device_kernelINS_4gemm6kernel13GemmUniversalIN4cute5tupleIJiiiiEEENS1_10collective13CollectiveMmaINS1_34MainloopSm90TmaGmmaWarpSpecializedILi4ENS5_IJNS4_1CILi2EEESB_NSA_ILi1EEEEEENS1_35KernelTmaWarpSpecializedCooperativeEEENS5_IJNSA_ILi256EEENSA_ILi128EEENSA_ILi64EEEEEENS_6half_tENS5_IJlSC_lEEESK_SL_NS4_8TiledMMAINS4_8MMA_AtomIJNS4_4SM904GMMA26MMA_64x128x16_F32F16F16_SSILNSP_5MajorE0ELSR_0ELNSP_7ScaleInE1ELSS_1EEEEEENS4_6LayoutINS5_IJSB_SC_SC_EEENS5_IJSC_NSA_ILi0EEESX_EEEEENS5_IJNS4_10UnderscoreES10_S10_EEEEENS4_23SM90_TMA_LOAD_MULTICASTENS4_14ComposedLayoutINS4_7SwizzleILi3ELi4ELi3EEENS4_18smem_ptr_flag_bitsILi16EEENSV_INS5_IJNSA_ILi8EEESI_EEENS5_IJSI_SC_EEEEEEEvNS4_8identityES13_S1D_vS1E_EENS_8epilogue10collective6detail29Sm90TmaWarpSpecializedAdapterINS1H_15DefaultEpilogueISK_SL_SL_NS1G_6thread17LinearCombinationISK_Li1EffLNS1L_9ScaleType4KindE0ELNS_15FloatRoundStyleE2ESK_EENS1_15EpilogueDefaultEEEEEvvEEEEvNT_6ParamsE,@"STO_CUDA_ENTRY STV_DEFAULT"
_ZN7cutlass13device_kernelINS_4gemm6kernel13GemmUniversalIN4cute5tupleIJiiiiEEENS1_10collective13CollectiveMmaINS1_34MainloopSm90TmaGmmaWarpSpecializedILi4ENS5_IJNS4_1CILi2EEESB_NSA_ILi1EEEEEENS1_35KernelTmaWarpSpecializedCooperativeEEENS5_IJNSA_ILi256EEENSA_ILi128EEENSA_ILi64EEEEEENS_6half_tENS5_IJlSC_lEEESK_SL_NS4_8TiledMMAINS4_8MMA_AtomIJNS4_4SM904GMMA26MMA_64x128x16_F32F16F16_SSILNSP_5MajorE0ELSR_0ELNSP_7ScaleInE1ELSS_1EEEEEENS4_6LayoutINS5_IJSB_SC_SC_EEENS5_IJSC_NSA_ILi0EEESX_EEEEENS5_IJNS4_10UnderscoreES10_S10_EEEEENS4_23SM90_TMA_LOAD_MULTICASTENS4_14ComposedLayoutINS4_7SwizzleILi3ELi4ELi3EEENS4_18smem_ptr_flag_bitsILi16EEENSV_INS5_IJNSA_ILi8EEESI_EEENS5_IJSI_SC_EEEEEEEvNS4_8identityES13_S1D_vS1E_EENS_8epilogue10collective6detail29Sm90TmaWarpSpecializedAdapterINS1H_15DefaultEpilogueISK_SL_SL_NS1G_6thread17LinearCombinationISK_Li1EffLNS1L_9ScaleType4KindE0ELNS_15FloatRoundStyleE2ESK_EENS1_15EpilogueDefaultEEEEEvvEEEEvNT_6ParamsE:
[----:B------:R-:W0:Y:S01]  /*0000*/  LDC R1, c[0x0][0x28] ;  /* 0x00000a00ff017b82 */ /* 0x000e220000000800 */
[----:B------:R-:W1:Y:S01]  /*0010*/  S2R R18, SR_TID.X ;  /* 0x0000000000127919 */ /* 0x000e620000002100 */
[----:B------:R-:W-:Y:S01]  /*0020*/  ELECT P0, URZ, PT ;  /* 0x00000000003f782f */ /* 0x000fe20003800000 */
[----:B------:R-:W-:Y:S01]  /*0030*/  BSSY B0, `(.L_x_0) ;  /* 0x000000f000007945 */ /* 0x000fe20003800000 */
[--C-:B-1----:R-:W-:Y:S02]  /*0040*/  SHF.R.U32.HI R0, RZ, 0x5, R18.reuse ;  /* 0x00000005ff007819 */ /* 0x102fe40000011612 */
[----:B------:R-:W-:-:S03]  /*0050*/  SHF.R.U32.HI R3, RZ, 0x7, R18 ;  /* 0x00000007ff037819 */ /* 0x000fc60000011612 */
[----:B------:R-:W1:Y:S04]  /*0060*/  SHFL.IDX PT, R2, R0, RZ, 0x1f ;  /* 0x00001fff00027589 */ /* 0x000e6800000e0000 */
[----:B------:R2:W3:Y:S01]  /*0070*/  SHFL.IDX PT, R5, R3, RZ, 0x1f ;  /* 0x00001fff03057589 */ /* 0x0004e200000e0000 */
[----:B-1----:R-:W-:-:S13]  /*0080*/  ISETP.NE.OR P0, PT, R2, RZ, !P0 ;  /* 0x000000ff0200720c */ /* 0x002fda0004705670 */
[----:B0-23--:R-:W-:Y:S05]  /*0090*/  @P0 BRA `(.L_x_1) ;  /* 0x0000000000200947 */ /* 0x00dfea0003800000 */
[----:B------:R-:W-:Y:S02]  /*00a0*/  ULDC.64 UR4, c[0x0][0x198] ;  /* 0x0000660000047ab9 */ /* 0x000fe40000000a00 */
[----:B------:R-:W-:Y:S02]  /*00b0*/  UIADD3 UR6, UP0, UR4, 0xf0, URZ ;  /* 0x000000f004067890 */ /* 0x000fe4000ff1e03f */
[----:B------:R-:W-:Y:S02]  /*00c0*/  UIADD3 UR4, UP1, UR4, 0x1f0, URZ ;  /* 0x000001f004047890 */ /* 0x000fe4000ff3e03f */
[----:B------:R-:W-:Y:S02]  /*00d0*/  UIADD3.X UR7, URZ, UR5, URZ, UP0, !UPT ;  /* 0x000000053f077290 */ /* 0x000fe400087fe43f */
[----:B------:R-:W-:-:S07]  /*00e0*/  UIADD3.X UR5, URZ, UR5, URZ, UP1, !UPT ;  /* 0x000000053f057290 */ /* 0x000fce0008ffe43f */
[----:B------:R0:W-:Y:S02]  /*00f0*/  UTMACCTL.PF [UR6] ;  /* 0x00000000060079b9 */ /* 0x0001e40008040000 */
[----:B------:R0:W-:Y:S02]  /*0100*/  UTMACCTL.PF [UR4] ;  /* 0x00000000040079b9 */ /* 0x0001e40008040000 */
[----:B0-----:R-:W-:Y:S01]  /*0110*/  NOP ;  /* 0x0000000000007918 */ /* 0x001fe20000000000 */
.L_x_1:
[----:B------:R-:W-:Y:S05]  /*0120*/  BSYNC B0 ;  /* 0x0000000000007941 */ /* 0x000fea0003800000 */
.L_x_0:
[----:B------:R-:W0:Y:S02]  /*0130*/  SHFL.IDX PT, R3, R0, RZ, 0x1f ;  /* 0x00001fff00037589 */ /* 0x000e2400000e0000 */
[----:B0-----:R-:W-:-:S13]  /*0140*/  ISETP.NE.AND P0, PT, R3, RZ, PT ;  /* 0x000000ff0300720c */ /* 0x001fda0003f05270 */
[----:B------:R-:W-:Y:S05]  /*0150*/  @P0 BRA `(.L_x_2) ;  /* 0x0000000000580947 */ /* 0x000fea0003800000 */
[----:B------:R-:W0:Y:S01]  /*0160*/  S2UR UR8, SR_CgaCtaId ;  /* 0x00000000000879c3 */ /* 0x000e220000008800 */
[----:B------:R-:W-:Y:S01]  /*0170*/  UMOV UR4, 0x400 ;  /* 0x0000040000047882 */ /* 0x000fe20000000000 */
[----:B------:R-:W-:Y:S01]  /*0180*/  UMOV UR5, 0x1 ;  /* 0x0000000100057882 */ /* 0x000fe20000000000 */
[----:B------:R-:W-:Y:S01]  /*0190*/  UMOV UR6, 0x6 ;  /* 0x0000000600067882 */ /* 0x000fe20000000000 */
[----:B------:R-:W-:Y:S01]  /*01a0*/  ELECT P0, URZ, PT ;  /* 0x00000000003f782f */ /* 0x000fe20003800000 */
[----:B------:R-:W-:-:S04]  /*01b0*/  UIADD3 UR6, -UR6, 0x100000, URZ ;  /* 0x0010000006067890 */ /* 0x000fc8000fffe13f */
[----:B------:R-:W-:Y:S02]  /*01c0*/  USHF.L.U32 UR7, UR6, 0xb, URZ ;  /* 0x0000000b06077899 */ /* 0x000fe4000800063f */
[----:B------:R-:W-:Y:S02]  /*01d0*/  USHF.L.U32 UR6, UR6, 0x1, URZ ;  /* 0x0000000106067899 */ /* 0x000fe4000800063f */
[----:B0-----:R-:W-:Y:S02]  /*01e0*/  ULEA UR8, UR8, UR4, 0x18 ;  /* 0x0000000408087291 */ /* 0x001fe4000f8ec03f */
[----:B------:R-:W-:-:S04]  /*01f0*/  UIADD3 UR4, -UR5, 0x100000, URZ ;  /* 0x0010000005047890 */ /* 0x000fc8000fffe13f */
[----:B------:R-:W-:Y:S02]  /*0200*/  USHF.L.U32 UR5, UR4, 0xb, URZ ;  /* 0x0000000b04057899 */ /* 0x000fe4000800063f */
[----:B------:R-:W-:Y:S01]  /*0210*/  USHF.L.U32 UR4, UR4, 0x1, URZ ;  /* 0x0000000104047899 */ /* 0x000fe2000800063f */
[----:B------:R-:W0:Y:S11]  /*0220*/  FENCE.VIEW.ASYNC.S ;  /* 0x00000000000073c6 */ /* 0x000e360000000000 */
[----:B0-----:R0:W1:Y:S01]  /*0230*/  SYNCS.EXCH.64 URZ, [UR8], UR4 ;  /* 0x00000004083f75b2 */ /* 0x0010620008000100 */
[----:B------:R0:W2:Y:S01]  /*0240*/  SYNCS.EXCH.64 URZ, [UR8+0x20], UR6 ;  /* 0x00002006083f75b2 */ /* 0x0000a20008000100 */
[----:B------:R0:W3:Y:S01]  /*0250*/  SYNCS.EXCH.64 URZ, [UR8+0x8], UR4 ;  /* 0x00000804083f75b2 */ /* 0x0000e20008000100 */
[----:B------:R0:W4:Y:S01]  /*0260*/  SYNCS.EXCH.64 URZ, [UR8+0x28], UR6 ;  /* 0x00002806083f75b2 */ /* 0x0001220008000100 */
[----:B------:R0:W0:Y:S01]  /*0270*/  SYNCS.EXCH.64 URZ, [UR8+0x10], UR4 ;  /* 0x00001004083f75b2 */ /* 0x0000220008000100 */
[----:B------:R0:W0:Y:S01]  /*0280*/  SYNCS.EXCH.64 URZ, [UR8+0x30], UR6 ;  /* 0x00003006083f75b2 */ /* 0x0000220008000100 */
[----:B------:R0:W0:Y:S01]  /*0290*/  SYNCS.EXCH.64 URZ, [UR8+0x18], UR4 ;  /* 0x00001804083f75b2 */ /* 0x0000220008000100 */
[----:B------:R0:W0:Y:S01]  /*02a0*/  SYNCS.EXCH.64 URZ, [UR8+0x38], UR6 ;  /* 0x00003806083f75b2 */ /* 0x0000220008000100 */
[----:B------:R-:W-:Y:S01]  /*02b0*/  NOP ;  /* 0x0000000000007918 */ /* 0x000fe20000000000 */
.L_x_2:
[----:B------:R-:W-:Y:S01]  /*02c0*/  SHF.R.S32.HI R7, RZ, 0x1f, R18 ;  /* 0x0000001fff077819 */ /* 0x000fe20000011412 */
[----:B------:R-:W5:Y:S01]  /*02d0*/  SHFL.IDX PT, R0, R0, RZ, 0x1f ;  /* 0x00001fff00007589 */ /* 0x000f6200000e0000 */
[----:B0-----:R-:W0:Y:S01]  /*02e0*/  S2UR UR8, SR_CTAID.X ;  /* 0x00000000000879c3 */ /* 0x001e220000002500 */
[----:B------:R-:W-:Y:S02]  /*02f0*/  ELECT P0, URZ, PT ;  /* 0x00000000003f782f */ /* 0x000fe40003800000 */
[----:B------:R-:W-:Y:S01]  /*0300*/  LEA.HI R7, R7, R18, RZ, 0x7 ;  /* 0x0000001207077211 */ /* 0x000fe200078f38ff */
[----:B------:R-:W1:Y:S01]  /*0310*/  S2R R4, SR_CTAID.Y ;  /* 0x0000000000047919 */ /* 0x000e620000002600 */
[----:B------:R-:W-:Y:S01]  /*0320*/  SHF.R.S32.HI R8, RZ, 0x1f, R3 ;  /* 0x0000001fff087819 */ /* 0x000fe20000011403 */
[----:B------:R-:W-:Y:S01]  /*0330*/  ULDC UR4, c[0x0][0x150] ;  /* 0x0000540000047ab9 */ /* 0x000fe20000000800 */
[----:B------:R-:W-:Y:S01]  /*0340*/  LOP3.LUT R7, R7, 0xffffff80, RZ, 0xc0, !PT ;  /* 0xffffff8007077812 */ /* 0x000fe200078ec0ff */
[----:B------:R-:W-:Y:S01]  /*0350*/  NOP ;  /* 0x0000000000007918 */ /* 0x000fe20000000000 */
[----:B------:R-:W-:Y:S01]  /*0360*/  LEA.HI R8, R8, R3, RZ, 0x2 ;  /* 0x0000000308087211 */ /* 0x000fe200078f10ff */
[----:B------:R-:W2:Y:S01]  /*0370*/  LDC R10, c[0x0][0x144] ;  /* 0x00005100ff0a7b82 */ /* 0x000ea20000000800 */
[----:B------:R-:W-:Y:S01]  /*0380*/  NOP ;  /* 0x0000000000007918 */ /* 0x000fe20000000000 */
[----:B------:R-:W-:Y:S01]  /*0390*/  IMAD.IADD R6, R18, 0x1, -R7 ;  /* 0x0000000112067824 */ /* 0x000fe200078e0a07 */
[----:B------:R-:W-:-:S02]  /*03a0*/  LOP3.LUT R8, R8, 0x3ffffffc, RZ, 0xc0, !PT ;  /* 0x3ffffffc08087812 */ /* 0x000fc400078ec0ff */
[----:B------:R-:W-:Y:S02]  /*03b0*/  MOV R22, 0x1 ;  /* 0x0000000100167802 */ /* 0x000fe40000000f00 */
[----:B------:R-:W-:Y:S01]  /*03c0*/  SHF.R.S32.HI R7, RZ, 0x1f, R6 ;  /* 0x0000001fff077819 */ /* 0x000fe20000011406 */
[----:B------:R-:W-:Y:S01]  /*03d0*/  IMAD.IADD R8, R3, 0x1, -R8 ;  /* 0x0000000103087824 */ /* 0x000fe200078e0a08 */
[----:B------:R-:W3:Y:S01]  /*03e0*/  LDC R13, c[0x0][0x140] ;  /* 0x00005000ff0d7b82 */ /* 0x000ee20000000800 */
[----:B------:R-:W-:Y:S02]  /*03f0*/  ISETP.NE.AND P3, PT, R5, RZ, PT ;  /* 0x000000ff0500720c */ /* 0x000fe40003f65270 */
[----:B------:R-:W-:Y:S02]  /*0400*/  LEA.HI R7, R7, R6, RZ, 0x3 ;  /* 0x0000000607077211 */ /* 0x000fe400078f18ff */
[----:B-----5:R-:W-:Y:S02]  /*0410*/  ISETP.NE.OR P0, PT, R0, RZ, !P0 ;  /* 0x000000ff0000720c */ /* 0x020fe40004705670 */
[----:B------:R-:W-:-:S02]  /*0420*/  SHF.R.S32.HI R0, RZ, 0x3, R7 ;  /* 0x00000003ff007819 */ /* 0x000fc40000011407 */
[----:B------:R-:W-:Y:S02]  /*0430*/  SHF.R.S32.HI R7, RZ, 0x1f, R7 ;  /* 0x0000001fff077819 */ /* 0x000fe40000011407 */
[----:B0-----:R-:W-:Y:S02]  /*0440*/  I2FP.F32.U32 R9, UR8 ;  /* 0x0000000800097c45 */ /* 0x001fe40008201000 */
[----:B------:R-:W-:-:S03]  /*0450*/  LEA.HI R7, R7, R0, RZ, 0x2 ;  /* 0x0000000007077211 */ /* 0x000fc600078f10ff */
[----:B------:R-:W-:Y:S01]  /*0460*/  FMUL R9, R9, UR4 ;  /* 0x0000000409097c20 */ /* 0x000fe20008400000 */
[----:B------:R-:W-:Y:S01]  /*0470*/  LOP3.LUT R7, R7, 0xfffffffc, RZ, 0xc0, !PT ;  /* 0xfffffffc07077812 */ /* 0x000fe200078ec0ff */
[----:B------:R-:W-:Y:S01]  /*0480*/  VOTEU.ALL UP0, P0 ;  /* 0x00000000003f7886 */ /* 0x000fe20000000000 */
[----:B-1----:R-:W-:Y:S01]  /*0490*/  I2FP.F32.U32 R3, R4 ;  /* 0x0000000400037245 */ /* 0x002fe20000201000 */
[----:B------:R-:W-:Y:S01]  /*04a0*/  ULDC UR4, c[0x0][0x154] ;  /* 0x0000550000047ab9 */ /* 0x000fe20000000800 */
[----:B------:R-:W-:Y:S01]  /*04b0*/  VOTEU.ALL UP1, P0 ;  /* 0x00000000003f7886 */ /* 0x000fe20000020000 */
[----:B------:R-:W0:Y:S01]  /*04c0*/  F2I.U32.TRUNC.NTZ R9, R9 ;  /* 0x0000000900097305 */ /* 0x000e22000020f000 */
[----:B------:R-:W-:Y:S01]  /*04d0*/  IMAD.IADD R7, R0, 0x1, -R7 ;  /* 0x0000000100077824 */ /* 0x000fe200078e0a07 */
[----:B------:R-:W1:Y:S01]  /*04e0*/  @!UP0 S2UR UR7, SR_CgaCtaId ;  /* 0x00000000000789c3 */ /* 0x000e620000008800 */
[----:B------:R-:W-:Y:S01]  /*04f0*/  FMUL R12, R3, UR4 ;  /* 0x00000004030c7c20 */ /* 0x000fe20008400000 */
[----:B------:R-:W-:Y:S01]  /*0500*/  UMOV UR4, 0x20 ;  /* 0x0000002000047882 */ /* 0x000fe20000000000 */
[----:B------:R-:W-:Y:S01]  /*0510*/  IMAD R8, R8, 0x4, R7 ;  /* 0x0000000408087824 */ /* 0x000fe200078e0207 */
[----:B------:R-:W-:Y:S01]  /*0520*/  @!UP0 UMOV UR6, 0x400 ;  /* 0x0000040000068882 */ /* 0x000fe20000000000 */
[----:B------:R-:W-:-:S04]  /*0530*/  @!UP0 UIADD3 UR4, -UR4, 0x100000, URZ ;  /* 0x0010000004048890 */ /* 0x000fc8000fffe13f */
[----:B------:R-:W-:Y:S02]  /*0540*/  @!UP0 USHF.L.U32 UR5, UR4, 0xb, URZ ;  /* 0x0000000b04058899 */ /* 0x000fe4000800063f */
[----:B------:R-:W-:Y:S01]  /*0550*/  @!UP0 USHF.L.U32 UR4, UR4, 0x1, URZ ;  /* 0x0000000104048899 */ /* 0x000fe2000800063f */
[----:B---3--:R-:W-:Y:S01]  /*0560*/  ISETP.EQ.U32.AND P2, PT, R13, 0x1, PT ;  /* 0x000000010d00780c */ /* 0x008fe20003f42070 */
[----:B------:R-:W3:Y:S01]  /*0570*/  F2I.U32.TRUNC.NTZ R12, R12 ;  /* 0x0000000c000c7305 */ /* 0x000ee2000020f000 */
[----:B------:R-:W-:Y:S01]  /*0580*/  LEA.HI R0, R8, R8, RZ, 0x1 ;  /* 0x0000000808007211 */ /* 0x000fe200078f08ff */
[----:B------:R-:W5:Y:S03]  /*0590*/  LDC R7, c[0x0][0x148] ;  /* 0x00005200ff077b82 */ /* 0x000f660000000800 */
[----:B------:R-:W-:Y:S01]  /*05a0*/  LOP3.LUT R11, R0, 0xfffffffe, RZ, 0xc0, !PT ;  /* 0xfffffffe000b7812 */ /* 0x000fe200078ec0ff */
[----:B0-----:R-:W-:Y:S01]  /*05b0*/  IMAD.MOV R15, RZ, RZ, -R9 ;  /* 0x000000ffff0f7224 */ /* 0x001fe200078e0a09 */
[----:B------:R-:W-:-:S03]  /*05c0*/  SHF.R.S32.HI R9, RZ, 0x1f, R2 ;  /* 0x0000001fff097819 */ /* 0x000fc60000011402 */
[----:B--2---:R-:W-:Y:S01]  /*05d0*/  IMAD R3, R10, R15, UR8 ;  /* 0x000000080a037e24 */ /* 0x004fe2000f8e020f */
[----:B------:R-:W-:Y:S01]  /*05e0*/  LEA.HI R9, R9, R2, RZ, 0x2 ;  /* 0x0000000209097211 */ /* 0x000fe200078f10ff */
[C---:B------:R-:W-:Y:S02]  /*05f0*/  IMAD.IADD R0, R8.reuse, 0x1, -R11 ;  /* 0x0000000108007824 */ /* 0x040fe400078e0a0b */
[----:B------:R-:W-:Y:S01]  /*0600*/  IMAD.SHL.U32 R11, R8, 0x4, RZ ;  /* 0x00000004080b7824 */ /* 0x000fe200078e00ff */
[----:B------:R-:W-:Y:S01]  /*0610*/  LOP3.LUT R9, R9, 0xfffffffc, RZ, 0xc0, !PT ;  /* 0xfffffffc09097812 */ /* 0x000fe200078ec0ff */
[----:B---3--:R-:W-:Y:S01]  /*0620*/  IMAD.MOV R21, RZ, RZ, -R12 ;  /* 0x000000ffff157224 */ /* 0x008fe200078e0a0c */
[----:B------:R-:W-:Y:S01]  /*0630*/  ISETP.NE.AND P4, PT, R0, R3, PT ;  /* 0x000000030000720c */ /* 0x000fe20003f85270 */
[----:B-1----:R-:W-:Y:S01]  /*0640*/  @!UP0 ULEA UR6, UR7, UR6, 0x18 ;  /* 0x0000000607068291 */ /* 0x002fe2000f8ec03f */
[----:B------:R-:W-:Y:S01]  /*0650*/  LOP3.LUT R152, R8, 0xc, R11, 0x78, !PT ;  /* 0x0000000c08987812 */ /* 0x000fe200078e780b */
[----:B------:R-:W-:Y:S01]  /*0660*/  IMAD.IADD R0, R2, 0x1, -R9 ;  /* 0x0000000102007824 */ /* 0x000fe200078e0a09 */
[----:B------:R-:W-:Y:S01]  /*0670*/  VOTEU.ALL UP0, P0 ;  /* 0x00000000003f7886 */ /* 0x000fe20000000000 */
[----:B------:R-:W-:Y:S01]  /*0680*/  LOP3.LUT P0, RZ, R6, 0x7, RZ, 0xc0, !PT ;  /* 0x0000000706ff7812 */ /* 0x000fe2000780c0ff */
[----:B------:R-:W-:-:S02]  /*0690*/  VIADD R6, R5, 0xffffffff ;  /* 0xffffffff05067836 */ /* 0x000fc40000000000 */
[----:B------:R-:W-:Y:S01]  /*06a0*/  ISETP.NE.AND P1, PT, R0, 0x3, PT ;  /* 0x000000030000780c */ /* 0x000fe20003f25270 */
[----:B-----5:R-:W-:Y:S01]  /*06b0*/  IMAD R9, R7, R21, R4 ;  /* 0x0000001507097224 */ /* 0x020fe200078e0204 */
[----:B------:R-:W-:Y:S02]  /*06c0*/  ISETP.LT.U32.AND P0, PT, R152, 0x4, !P0 ;  /* 0x000000049800780c */ /* 0x000fe40004701070 */
[----:B------:R-:W-:Y:S01]  /*06d0*/  ISETP.EQ.OR P1, PT, R0, RZ, !P1 ;  /* 0x000000ff0000720c */ /* 0x000fe20004f22670 */
[----:B------:R-:W0:Y:S02]  /*06e0*/  FENCE.VIEW.ASYNC.S ;  /* 0x00000000000073c6 */ /* 0x000e240000000000 */
[----:B0-----:R0:W1:Y:S01]  /*06f0*/  @!UP0 SYNCS.EXCH.64 URZ, [UR6+0x50], UR4 ;  /* 0x00005004063f85b2 */ /* 0x0010620008000100 */
[----:B------:R-:W-:Y:S02]  /*0700*/  @P4 LEA.HI R2, R152, R152, RZ, 0x1 ;  /* 0x0000009898024211 */ /* 0x000fe400078f08ff */
[----:B------:R-:W-:-:S02]  /*0710*/  ISETP.EQ.AND P1, PT, R5, RZ, P1 ;  /* 0x000000ff0500720c */ /* 0x000fc40000f22270 */
[----:B------:R-:W-:Y:S02]  /*0720*/  @P4 SHF.R.S32.HI R2, RZ, 0x1, R2 ;  /* 0x00000001ff024819 */ /* 0x000fe40000011402 */
[----:B------:R-:W-:Y:S02]  /*0730*/  ISETP.GE.U32.AND P6, PT, R6, 0x2, PT ;  /* 0x000000020600780c */ /* 0x000fe40003fc6070 */
[----:B------:R-:W-:Y:S02]  /*0740*/  @P4 ISETP.NE.AND P5, PT, R2, R9, PT ;  /* 0x000000090200420c */ /* 0x000fe40003fa5270 */
[----:B------:R-:W-:Y:S02]  /*0750*/  SEL R9, RZ, 0x1, !P0 ;  /* 0x00000001ff097807 */ /* 0x000fe40004000000 */
[----:B------:R-:W-:Y:S02]  /*0760*/  @P4 SEL R22, RZ, 0x1, P5 ;  /* 0x00000001ff164807 */ /* 0x000fe40002800000 */
[----:B------:R-:W-:Y:S01]  /*0770*/  SEL R19, RZ, 0x1, !P1 ;  /* 0x00000001ff137807 */ /* 0x000fe20004800000 */
[----:B------:R0:W2:Y:S01]  /*0780*/  @!UP1 SYNCS.EXCH.64 URZ, [UR6+0x58], UR4 ;  /* 0x00005804063f95b2 */ /* 0x0000a20008000100 */
[----:B------:R-:W-:Y:S01]  /*0790*/  LOP3.LUT R22, R22, R9, RZ, 0xc0, !PT ;  /* 0x0000000916167212 */ /* 0x000fe200078ec0ff */
[----:B------:R-:W-:Y:S01]  /*07a0*/  NOP ;  /* 0x0000000000007918 */ /* 0x000fe20000000000 */
[----:B------:R-:W-:Y:S01]  /*07b0*/  SEL R19, R19, 0x2, P6 ;  /* 0x0000000213137807 */ /* 0x000fe20003000000 */
[----:B------:R-:W-:Y:S06]  /*07c0*/  @!P2 BRA `(.L_x_3) ;  /* 0x000000000008a947 */ /* 0x000fec0003800000 */
[----:B-12-4-:R-:W-:Y:S01]  /*07d0*/  UCGABAR_ARV ;  /* 0x00000000000079c7 */ /* 0x016fe20008000000 */
[----:B------:R-:W-:Y:S05]  /*07e0*/  BRA `(.L_x_4) ;  /* 0x0000000000047947 */ /* 0x000fea0003800000 */
.L_x_3:
[----:B-12-4-:R-:W-:Y:S01]  /*07f0*/  NOP ;  /* 0x0000000000007918 */ /* 0x016fe20000000000 */
.L_x_4:
[----:B------:R-:W1:Y:S01]  /*0800*/  LDC R2, c[0x0][0x65c] ;  /* 0x00019700ff027b82 */ /* 0x000e620000000800 */
[----:B------:R-:W-:Y:S02]  /*0810*/  IMAD.U32 R8, RZ, RZ, UR8 ;  /* 0x00000008ff087e24 */ /* 0x000fe4000f8e00ff */
[----:B------:R-:W-:Y:S01]  /*0820*/  IMAD.MOV.U32 R9, RZ, RZ, RZ ;  /* 0x000000ffff097224 */ /* 0x000fe200078e00ff */
[----:B-1----:R-:W-:-:S04]  /*0830*/  ISETP.NE.AND P1, PT, R2, 0x1, PT ;  /* 0x000000010200780c */ /* 0x002fc80003f25270 */
[----:B------:R-:W-:-:S09]  /*0840*/  P2R R5, PR, RZ, 0x2 ;  /* 0x00000002ff057803 */ /* 0x000fd20000000000 */
[----:B------:R-:W1:Y:S01]  /*0850*/  @P1 LDC R17, c[0x0][0x10] ;  /* 0x00000400ff111b82 */ /* 0x000e620000000800 */
[----:B------:R-:W-:Y:S02]  /*0860*/  @P1 IMAD.MOV.U32 R5, RZ, RZ, RZ ;  /* 0x000000ffff051224 */ /* 0x000fe400078e00ff */
[----:B------:R-:W-:-:S05]  /*0870*/  @P1 IMAD.MOV.U32 R13, RZ, RZ, RZ ;  /* 0x000000ffff0d1224 */ /* 0x000fca00078e00ff */
[----:B------:R-:W2:Y:S01]  /*0880*/  @!P1 LDC R11, c[0x0][0xc] ;  /* 0x00000300ff0b9b82 */ /* 0x000ea20000000800 */
[----:B-1----:R-:W-:-:S04]  /*0890*/  @P1 IMAD.WIDE.U32 R16, R17, UR8, R4 ;  /* 0x0000000811101c25 */ /* 0x002fc8000f8e0004 */
[----:B------:R-:W-:Y:S02]  /*08a0*/  @P1 IMAD.IADD R17, R17, 0x1, R13 ;  /* 0x0000000111111824 */ /* 0x000fe400078e020d */
[----:B--2---:R-:W-:-:S04]  /*08b0*/  @!P1 IMAD.WIDE.U32 R8, R4, R11, R8 ;  /* 0x0000000b04089225 */ /* 0x004fc800078e0008 */
[----:B------:R-:W-:Y:S02]  /*08c0*/  @!P1 IMAD.MOV.U32 R16, RZ, RZ, R8 ;  /* 0x000000ffff109224 */ /* 0x000fe400078e0008 */
[----:B------:R-:W-:Y:S01]  /*08d0*/  @!P1 IMAD.MOV.U32 R17, RZ, RZ, R9 ;  /* 0x000000ffff119224 */ /* 0x000fe200078e0009 */
[----:B------:R-:W-:Y:S06]  /*08e0*/  @!P2 BRA `(.L_x_5) ;  /* 0x00000000000ca947 */ /* 0x000fec0003800000 */
[----:B------:R-:W-:Y:S01]  /*08f0*/  UCGABAR_WAIT ;  /* 0x0000000000007dc7 */ /* 0x000fe20008000000 */
[----:B------:R-:W-:Y:S01]  /*0900*/  CCTL.IVALL ;  /* 0x00000000ff00798f */ /* 0x000fe20002000000 */
[----:B------:R-:W-:Y:S05]  /*0910*/  BRA `(.L_x_6) ;  /* 0x0000000000047947 */ /* 0x000fea0003800000 */
.L_x_5:
[----:B------:R-:W-:Y:S06]  /*0920*/  BAR.SYNC.DEFER_BLOCKING 0x0 ;  /* 0x0000000000007b1d */ /* 0x000fec0000010000 */
.L_x_6:
[----:B------:R-:W-:Y:S05]  /*0930*/  @!P3 BRA `(.L_x_7) ;  /* 0x000000a40078b947 */ /* 0x000fea0003800000 */
[----:B------:R-:W-:-:S13]  /*0940*/  ISETP.GT.U32.AND P0, PT, R6, 0x1, PT ;  /* 0x000000010600780c */ /* 0x000fda0003f04070 */
[----:B0-----:R-:W-:Y:S05]  /*0950*/  @P0 EXIT ;  /* 0x000000000000094d */ /* 0x001fea0003800000 */
[----:B------:R-:W-:Y:S01]  /*0960*/  ULDC.64 UR4, c[0x0][0x650] ;  /* 0x0001940000047ab9 */ /* 0x000fe20000000a00 */
[----:B------:R-:W-:Y:S01]  /*0970*/  PRMT R0, RZ, 0x7610, R0 ;  /* 0x00007610ff007816 */ /* 0x000fe20000000000 */
[----:B------:R-:W-:Y:S01]  /*0980*/  IMAD.MOV.U32 R153, RZ, RZ, -0x1 ;  /* 0xffffffffff997424 */ /* 0x000fe200078e00ff */
[----:B------:R-:W-:Y:S01]  /*0990*/  ISETP.GE.U32.AND P0, PT, R16, UR4, PT ;  /* 0x0000000410007c0c */ /* 0x000fe2000bf06070 */
[----:B------:R-:W-:Y:S01]  /*09a0*/  IMAD.MOV.U32 R23, RZ, RZ, -0x1 ;  /* 0xffffffffff177424 */ /* 0x000fe200078e00ff */
[----:B------:R-:W-:Y:S02]  /*09b0*/  MOV R154, 0xffffffff ;  /* 0xffffffff009a7802 */ /* 0x000fe40000000f00 */
[----:B------:R-:W-:-:S13]  /*09c0*/  ISETP.GE.U32.AND.EX P0, PT, R17, UR5, PT, P0 ;  /* 0x0000000511007c0c */ /* 0x000fda000bf06100 */
[----:B------:R-:W-:Y:S05]  /*09d0*/  @P0 BRA `(.L_x_8) ;  /* 0x00000004002c0947 */ /* 0x000fea0003800000 */
[----:B------:R-:W0:Y:S01]  /*09e0*/  LDC.64 R24, c[0x0][0x628] ;  /* 0x00018a00ff187b82 */ /* 0x000e220000000a00 */
[----:B------:R-:W-:Y:S02]  /*09f0*/  IMAD.MOV.U32 R8, RZ, RZ, R16 ;  /* 0x000000ffff087224 */ /* 0x000fe400078e0010 */
[----:B------:R-:W-:-:S05]  /*0a00*/  IMAD.MOV.U32 R9, RZ, RZ, R17 ;  /* 0x000000ffff097224 */ /* 0x000fca00078e0011 */
[----:B------:R-:W1:Y:S08]  /*0a10*/  LDC R0, c[0x0][0x630] ;  /* 0x00018c00ff007b82 */ /* 0x000e700000000800 */
[----:B------:R-:W2:Y:S01]  /*0a20*/  LDC.64 R26, c[0x0][0x620] ;  /* 0x00018800ff1a7b82 */ /* 0x000ea20000000a00 */
[----:B0-----:R-:W-:-:S04]  /*0a30*/  ISETP.NE.U32.AND P0, PT, R24, RZ, PT ;  /* 0x000000ff1800720c */ /* 0x001fc80003f05070 */
[----:B------:R-:W-:-:S13]  /*0a40*/  ISETP.NE.AND.EX P0, PT, R25, RZ, PT, P0 ;  /* 0x000000ff1900720c */ /* 0x000fda0003f05300 */
[----:B-12---:R-:W-:Y:S05]  /*0a50*/  @!P0 BRA `(.L_x_9) ;  /* 0x0000000000288947 */ /* 0x006fea0003800000 */
[----:B------:R-:W0:Y:S02]  /*0a60*/  LDC R13, c[0x0][0x634] ;  /* 0x00018d00ff0d7b82 */ /* 0x000e240000000800 */
[----:B0-----:R-:W-:-:S05]  /*0a70*/  IADD3 R13, P0, R16, R13, RZ ;  /* 0x0000000d100d7210 */ /* 0x001fca0007f1e0ff */
[----:B------:R-:W-:-:S04]  /*0a80*/  IMAD.X R15, RZ, RZ, R17, P0 ;  /* 0x000000ffff0f7224 */ /* 0x000fc800000e0611 */
[----:B------:R-:W-:-:S04]  /*0a90*/  IMAD.WIDE.U32 R8, R15, R24, RZ ;  /* 0x000000180f087225 */ /* 0x000fc800078e00ff */
[----:B------:R-:W-:-:S04]  /*0aa0*/  IMAD.WIDE.U32 R10, P0, R13, R25, R8 ;  /* 0x000000190d0a7225 */ /* 0x000fc80007800008 */
[----:B------:R-:W-:-:S04]  /*0ab0*/  IMAD.WIDE.U32 R8, R13, R24, RZ ;  /* 0x000000180d087225 */ /* 0x000fc800078e00ff */
[----:B------:R-:W-:Y:S01]  /*0ac0*/  IMAD.X R13, RZ, RZ, RZ, P0 ;  /* 0x000000ffff0d7224 */ /* 0x000fe200000e06ff */
[----:B------:R-:W-:Y:S01]  /*0ad0*/  IADD3 RZ, P0, R9, R10, RZ ;  /* 0x0000000a09ff7210 */ /* 0x000fe20007f1e0ff */
[----:B------:R-:W-:-:S04]  /*0ae0*/  IMAD.MOV.U32 R12, RZ, RZ, R11 ;  /* 0x000000ffff0c7224 */ /* 0x000fc800078e000b */
[----:B------:R-:W-:-:S08]  /*0af0*/  IMAD.WIDE.U32.X R8, R15, R25, R12, P0 ;  /* 0x000000190f087225 */ /* 0x000fd000000e040c */
.L_x_9:
[----:B------:R-:W0:Y:S01]  /*0b00*/  LDC.64 R24, c[0x0][0x640] ;  /* 0x00019000ff187b82 */ /* 0x000e220000000a00 */
[-CC-:B------:R-:W-:Y:S01]  /*0b10*/  SHF.R.U64 R28, R8, R0.reuse, R9.reuse ;  /* 0x00000000081c7219 */ /* 0x180fe20000001209 */
[----:B------:R-:W-:Y:S01]  /*0b20*/  IMAD R30, R7, R21, R4 ;  /* 0x00000015071e7224 */ /* 0x000fe200078e0204 */
[----:B------:R-:W-:Y:S02]  /*0b30*/  SHF.R.U32.HI R0, RZ, R0, R9 ;  /* 0x00000000ff007219 */ /* 0x000fe40000011609 */
[----:B------:R-:W-:Y:S02]  /*0b40*/  IADD3 R5, P0, RZ, -R28, RZ ;  /* 0x8000001cff057210 */ /* 0x000fe40007f1e0ff */
[----:B------:R-:W-:Y:S01]  /*0b50*/  MOV R21, 0x1 ;  /* 0x0000000100157802 */ /* 0x000fe20000000f00 */
[----:B------:R-:W1:Y:S02]  /*0b60*/  LDC R6, c[0x0][0x618] ;  /* 0x00018600ff067b82 */ /* 0x000e640000000800 */
[----:B------:R-:W-:-:S04]  /*0b70*/  IMAD.X R9, RZ, RZ, ~R0, P0 ;  /* 0x000000ffff097224 */ /* 0x000fc800000e0e00 */
[-C--:B------:R-:W-:Y:S02]  /*0b80*/  IMAD R0, R9, R26.reuse, RZ ;  /* 0x0000001a09007224 */ /* 0x080fe400078e02ff */
[----:B------:R-:W2:Y:S01]  /*0b90*/  LDC R11, c[0x0][0x608] ;  /* 0x00018200ff0b7b82 */ /* 0x000ea20000000800 */
[----:B------:R-:W-:-:S04]  /*0ba0*/  IMAD.WIDE.U32 R8, R5, R26, R16 ;  /* 0x0000001a05087225 */ /* 0x000fc800078e0010 */
[----:B------:R-:W-:-:S03]  /*0bb0*/  IMAD R5, R5, R27, R0 ;  /* 0x0000001b05057224 */ /* 0x000fc600078e0200 */
[----:B------:R-:W3:Y:S01]  /*0bc0*/  LDC R12, c[0x0][0x658] ;  /* 0x00019600ff0c7b82 */ /* 0x000ee20000000800 */
[----:B0-----:R-:W-:Y:S01]  /*0bd0*/  ISETP.NE.U32.AND P0, PT, R24, RZ, PT ;  /* 0x000000ff1800720c */ /* 0x001fe20003f05070 */
[----:B------:R-:W-:Y:S02]  /*0be0*/  IMAD.IADD R5, R9, 0x1, R5 ;  /* 0x0000000109057824 */ /* 0x000fe400078e0205 */
[----:B------:R-:W-:Y:S01]  /*0bf0*/  IMAD.MOV.U32 R9, RZ, RZ, -0x1 ;  /* 0xffffffffff097424 */ /* 0x000fe200078e00ff */
[----:B------:R-:W-:-:S03]  /*0c00*/  ISETP.NE.AND.EX P0, PT, R25, RZ, PT, P0 ;  /* 0x000000ff1900720c */ /* 0x000fc60003f05300 */
[----:B------:R-:W0:Y:S01]  /*0c10*/  LDC R15, c[0x0][0x600] ;  /* 0x00018000ff0f7b82 */ /* 0x000e220000000800 */
[-CC-:B-1----:R-:W-:Y:S02]  /*0c20*/  SHF.R.U64 R13, R8, R6.reuse, R5.reuse ;  /* 0x00000006080d7219 */ /* 0x182fe40000001205 */
[----:B------:R-:W-:-:S05]  /*0c30*/  SHF.R.U32.HI R0, RZ, R6, R5 ;  /* 0x00000006ff007219 */ /* 0x000fca0000011605 */
[----:B------:R-:W1:Y:S01]  /*0c40*/  LDC R14, c[0x0][0x648] ;  /* 0x00019200ff0e7b82 */ /* 0x000e620000000800 */
[-CC-:B--2---:R-:W-:Y:S02]  /*0c50*/  SHF.R.U64 R27, R13, R11.reuse, R0.reuse ;  /* 0x0000000b0d1b7219 */ /* 0x184fe40000001200 */
[----:B------:R-:W-:-:S05]  /*0c60*/  SHF.R.U32.HI R5, RZ, R11, R0 ;  /* 0x0000000bff057219 */ /* 0x000fca0000011600 */
[----:B------:R-:W2:Y:S01]  /*0c70*/  LDC R20, c[0x0][0x638] ;  /* 0x00018e00ff147b82 */ /* 0x000ea20000000800 */
[-CC-:B---3--:R-:W-:Y:S02]  /*0c80*/  SHF.R.U64 R26, R27, R12.reuse, R5.reuse ;  /* 0x0000000c1b1a7219 */ /* 0x188fe40000001205 */
[-C--:B------:R-:W-:Y:S02]  /*0c90*/  SHF.L.U32 R0, R9, R12.reuse, RZ ;  /* 0x0000000c09007219 */ /* 0x080fe400000006ff */
[----:B------:R-:W-:Y:S01]  /*0ca0*/  SHF.R.U32.HI R5, RZ, R12, R5 ;  /* 0x0000000cff057219 */ /* 0x000fe20000011605 */
[----:B------:R-:W-:Y:S01]  /*0cb0*/  IMAD.MOV.U32 R4, RZ, RZ, R26 ;  /* 0x000000ffff047224 */ /* 0x000fe200078e001a */
[----:B------:R-:W-:Y:S01]  /*0cc0*/  LOP3.LUT R10, RZ, R0, RZ, 0x33, !PT ;  /* 0x00000000ff0a7212 */ /* 0x000fe200078e33ff */
[----:B------:R-:W3:Y:S01]  /*0cd0*/  LDC R23, c[0x0][0x610] ;  /* 0x00018400ff177b82 */ /* 0x000ee20000000800 */
[----:B------:R-:W-:Y:S05]  /*0ce0*/  @!P0 BRA `(.L_x_10) ;  /* 0x0000000000288947 */ /* 0x000fea0003800000 */
[----:B------:R-:W4:Y:S02]  /*0cf0*/  LDC R9, c[0x0][0x64c] ;  /* 0x00019300ff097b82 */ /* 0x000f240000000800 */
[----:B----4-:R-:W-:-:S05]  /*0d00*/  IADD3 R9, P0, R26, R9, RZ ;  /* 0x000000091a097210 */ /* 0x010fca0007f1e0ff */
        /* <DEDUP_REMOVED lines=8> */
.L_x_10:
[----:B-1----:R-:W-:Y:S01]  /*0d90*/  SHF.R.U64 R4, R4, R14, R5 ;  /* 0x0000000e04047219 */ /* 0x002fe20000001205 */
[----:B0-----:R-:W-:Y:S01]  /*0da0*/  VIADD R6, R15, 0xffffffff ;  /* 0xffffffff0f067836 */ /* 0x001fe20000000000 */
[----:B------:R-:W-:Y:S02]  /*0db0*/  SHF.L.U32 R0, R21, R12, RZ ;  /* 0x0000000c15007219 */ /* 0x000fe400000006ff */
[----:B------:R-:W-:Y:S01]  /*0dc0*/  LOP3.LUT R5, R27, R10, RZ, 0xc0, !PT ;  /* 0x0000000a1b057212 */ /* 0x000fe200078ec0ff */
[----:B------:R-:W-:Y:S01]  /*0dd0*/  IMAD.MOV R7, RZ, RZ, -R4 ;  /* 0x000000ffff077224 */ /* 0x000fe200078e0a04 */
[----:B------:R-:W-:Y:S02]  /*0de0*/  SEL R3, R3, R30, !P1 ;  /* 0x0000001e03037207 */ /* 0x000fe40004800000 */
[----:B------:R-:W-:Y:S01]  /*0df0*/  LOP3.LUT R6, R13, R6, RZ, 0xc0, !PT ;  /* 0x000000060d067212 */ /* 0x000fe200078ec0ff */
[----:B------:R-:W-:Y:S02]  /*0e00*/  IMAD R4, R0, R4, R5 ;  /* 0x0000000400047224 */ /* 0x000fe400078e0205 */
[----:B--2---:R-:W-:-:S02]  /*0e10*/  IMAD R0, R7, R20, R26 ;  /* 0x0000001407007224 */ /* 0x004fc400078e021a */
[----:B---3--:R-:W-:Y:S02]  /*0e20*/  IMAD R3, R4, R23, R3 ;  /* 0x0000001704037224 */ /* 0x008fe400078e0203 */
[----:B------:R-:W-:Y:S02]  /*0e30*/  IMAD.MOV.U32 R5, RZ, RZ, 0x1 ;  /* 0x00000001ff057424 */ /* 0x000fe400078e00ff */
[----:B------:R-:W-:Y:S02]  /*0e40*/  IMAD R4, R0, R15, R6 ;  /* 0x0000000f00047224 */ /* 0x000fe400078e0206 */
[----:B------:R-:W-:Y:S01]  /*0e50*/  IMAD.MOV.U32 R23, RZ, RZ, R28 ;  /* 0x000000ffff177224 */ /* 0x000fe200078e001c */
[----:B------:R-:W-:Y:S02]  /*0e60*/  PRMT R0, R5, 0x7610, R0 ;  /* 0x0000761005007816 */ /* 0x000fe40000000000 */
[----:B------:R-:W-:Y:S02]  /*0e70*/  SEL R154, R4, R3, !P1 ;  /* 0x00000003049a7207 */ /* 0x000fe40004800000 */
[----:B------:R-:W-:-:S07]  /*0e80*/  SEL R153, R3, R4, !P1 ;  /* 0x0000000403997207 */ /* 0x000fce0004800000 */
.L_x_8:
[----:B------:R-:W-:-:S08]  /*0e90*/  NOP ;  /* 0x0000000000007918 */ /* 0x000fd00000000000 */
[----:B------:R-:W0:Y:S02]  /*0ea0*/  USETMAXREG.TRY_ALLOC.CTAPOOL UP0, 0xe8 ;  /* 0x000000e8000079c8 */ /* 0x000e240008000600 */
[----:B0-----:R-:W-:-:S13]  /*0eb0*/  PLOP3.LUT P0, PT, PT, PT, UP0, 0x80, 0x0 ;  /* 0x000000000000781c */ /* 0x001fda0003f0f008 */
[----:B------:R-:W-:Y:S05]  /*0ec0*/  @!P0 BRA `(.L_x_8) ;  /* 0xfffffffc00f08947 */ /* 0x000fea000383ffff */
[----:B------:R-:W-:Y:S01]  /*0ed0*/  ULDC.64 UR4, c[0x0][0x598] ;  /* 0x0001660000047ab9 */ /* 0x000fe20000000a00 */
[----:B------:R-:W-:Y:S01]  /*0ee0*/  ULDC.64 UR36, c[0x0][0x208] ;  /* 0x0000820000247ab9 */ /* 0x000fe20000000a00 */
[----:B------:R-:W-:-:S04]  /*0ef0*/  ISETP.NE.U32.AND P0, PT, RZ, UR4, PT ;  /* 0x00000004ff007c0c */ /* 0x000fc8000bf05070 */
[----:B------:R-:W-:-:S13]  /*0f00*/  ISETP.NE.AND.EX P0, PT, RZ, UR5, PT, P0 ;  /* 0x00000005ff007c0c */ /* 0x000fda000bf05300 */
[----:B------:R-:W-:Y:S05]  /*0f10*/  @!P0 BRA `(.L_x_11) ;  /* 0x00000000001c8947 */ /* 0x000fea0003800000 */
[----:B------:R-:W0:Y:S02]  /*0f20*/  LDC.64 R4, c[0x0][0x598] ;  /* 0x00016600ff047b82 */ /* 0x000e240000000a00 */
[----:B0-----:R-:W2:Y:S02]  /*0f30*/  LDG.E.64 R4, desc[UR36][R4.64] ;  /* 0x0000002404047981 */ /* 0x001ea4000c1e1b00 */
[----:B--2---:R-:W-:-:S04]  /*0f40*/  ISETP.NE.U32.AND P0, PT, R4, RZ, PT ;  /* 0x000000ff0400720c */ /* 0x004fc80003f05070 */
[----:B------:R-:W-:-:S13]  /*0f50*/  ISETP.NE.AND.EX P0, PT, R5, RZ, PT, P0 ;  /* 0x000000ff0500720c */ /* 0x000fda0003f05300 */
[----:B------:R-:W-:Y:S05]  /*0f60*/  @!P0 BRA `(.L_x_11) ;  /* 0x0000000000088947 */ /* 0x000fea0003800000 */
[----:B------:R0:W5:Y:S01]  /*0f70*/  LD.E R155, desc[UR36][R4.64] ;  /* 0x00000024049b7980 */ /* 0x000162000c101900 */
[----:B------:R-:W-:Y:S05]  /*0f80*/  BRA `(.L_x_12) ;  /* 0x0000000000247947 */ /* 0x000fea0003800000 */
.L_x_11:
[----:B------:R-:W-:Y:S02]  /*0f90*/  ULDC.64 UR4, c[0x0][0x588] ;  /* 0x0001620000047ab9 */ /* 0x000fe40000000a00 */
[----:B------:R-:W-:-:S04]  /*0fa0*/  ISETP.NE.U32.AND P0, PT, RZ, UR4, PT ;  /* 0x00000004ff007c0c */ /* 0x000fc8000bf05070 */
[----:B------:R-:W-:-:S13]  /*0fb0*/  ISETP.NE.AND.EX P0, PT, RZ, UR5, PT, P0 ;  /* 0x00000005ff007c0c */ /* 0x000fda000bf05300 */
[----:B------:R-:W-:Y:S05]  /*0fc0*/  @!P0 BRA `(.L_x_13) ;  /* 0x00000000000c8947 */ /* 0x000fea0003800000 */
[----:B------:R-:W0:Y:S02]  /*0fd0*/  LDC.64 R4, c[0x0][0x588] ;  /* 0x00016200ff047b82 */ /* 0x000e240000000a00 */
[----:B0-----:R1:W5:Y:S01]  /*0fe0*/  LDG.E R155, desc[UR36][R4.64] ;  /* 0x00000024049b7981 */ /* 0x001362000c1e1900 */
[----:B------:R-:W-:Y:S05]  /*0ff0*/  BRA `(.L_x_12) ;  /* 0x0000000000087947 */ /* 0x000fea0003800000 */
.L_x_13:
[----:B------:R-:W-:Y:S02]  /*1000*/  ULDC UR4, c[0x0][0x580] ;  /* 0x0001600000047ab9 */ /* 0x000fe40000000800 */
[----:B------:R-:W-:-:S07]  /*1010*/  IMAD.U32 R155, RZ, RZ, UR4 ;  /* 0x00000004ff9b7e24 */ /* 0x000fce000f8e00ff */
.L_x_12:
[----:B------:R-:W-:Y:S02]  /*1020*/  ULDC.64 UR4, c[0x0][0x5a0] ;  /* 0x0001680000047ab9 */ /* 0x000fe40000000a00 */
[----:B------:R-:W-:-:S04]  /*1030*/  ISETP.NE.U32.AND P0, PT, RZ, UR4, PT ;  /* 0x00000004ff007c0c */ /* 0x000fc8000bf05070 */
[----:B------:R-:W-:-:S13]  /*1040*/  ISETP.NE.AND.EX P0, PT, RZ, UR5, PT, P0 ;  /* 0x00000005ff007c0c */ /* 0x000fda000bf05300 */
[----:B------:R-:W-:Y:S05]  /*1050*/  @!P0 BRA `(.L_x_14) ;  /* 0x00000000001c8947 */ /* 0x000fea0003800000 */
[----:B01----:R-:W0:Y:S02]  /*1060*/  LDC.64 R4, c[0x0][0x5a0] ;  /* 0x00016800ff047b82 */ /* 0x003e240000000a00 */
[----:B0-----:R-:W2:Y:S02]  /*1070*/  LDG.E.64 R4, desc[UR36][R4.64] ;  /* 0x0000002404047981 */ /* 0x001ea4000c1e1b00 */
[----:B--2---:R-:W-:-:S04]  /*1080*/  ISETP.NE.U32.AND P0, PT, R4, RZ, PT ;  /* 0x000000ff0400720c */ /* 0x004fc80003f05070 */
[----:B------:R-:W-:-:S13]  /*1090*/  ISETP.NE.AND.EX P0, PT, R5, RZ, PT, P0 ;  /* 0x000000ff0500720c */ /* 0x000fda0003f05300 */
[----:B------:R-:W-:Y:S05]  /*10a0*/  @!P0 BRA `(.L_x_14) ;  /* 0x0000000000088947 */ /* 0x000fea0003800000 */
[----:B------:R0:W5:Y:S01]  /*10b0*/  LD.E R156, desc[UR36][R4.64] ;  /* 0x00000024049c7980 */ /* 0x000162000c101900 */
[----:B------:R-:W-:Y:S05]  /*10c0*/  BRA `(.L_x_15) ;  /* 0x0000000000247947 */ /* 0x000fea0003800000 */
.L_x_14:
[----:B------:R-:W-:Y:S02]  /*10d0*/  ULDC.64 UR4, c[0x0][0x590] ;  /* 0x0001640000047ab9 */ /* 0x000fe40000000a00 */
[----:B------:R-:W-:-:S04]  /*10e0*/  ISETP.NE.U32.AND P0, PT, RZ, UR4, PT ;  /* 0x00000004ff007c0c */ /* 0x000fc8000bf05070 */
[----:B------:R-:W-:-:S13]  /*10f0*/  ISETP.NE.AND.EX P0, PT, RZ, UR5, PT, P0 ;  /* 0x00000005ff007c0c */ /* 0x000fda000bf05300 */
[----:B------:R-:W-:Y:S05]  /*1100*/  @!P0 BRA `(.L_x_16) ;  /* 0x00000000000c8947 */ /* 0x000fea0003800000 */
[----:B------:R-:W2:Y:S02]  /*1110*/  LDC.64 R156, c[0x0][0x590] ;  /* 0x00016400ff9c7b82 */ /* 0x000ea40000000a00 */
[----:B--2---:R2:W5:Y:S01]  /*1120*/  LDG.E R156, desc[UR36][R156.64] ;  /* 0x000000249c9c7981 */ /* 0x004562000c1e1900 */
[----:B------:R-:W-:Y:S05]  /*1130*/  BRA `(.L_x_15) ;  /* 0x0000000000087947 */ /* 0x000fea0003800000 */
.L_x_16:
[----:B------:R-:W-:Y:S02]  /*1140*/  ULDC UR4, c[0x0][0x584] ;  /* 0x0001610000047ab9 */ /* 0x000fe40000000800 */
[----:B------:R-:W-:-:S07]  /*1150*/  MOV R156, UR4 ;  /* 0x00000004009c7c02 */ /* 0x000fce0008000f00 */
.L_x_15:
[----:B------:R-:W-:-:S13]  /*1160*/  LOP3.LUT P0, RZ, R0, 0xff, RZ, 0xc0, !PT ;  /* 0x000000ff00ff7812 */ /* 0x000fda000780c0ff */
[----:B------:R-:W-:Y:S05]  /*1170*/  @!P0 EXIT ;  /* 0x000000000000894d */ /* 0x000fea0003800000 */
[----:B------:R-:W-:Y:S01]  /*1180*/  ULDC UR4, c[0x0][0x28c] ;  /* 0x0000a30000047ab9 */ /* 0x000fe20000000800 */
[----:B------:R-:W-:Y:S01]  /*1190*/  LOP3.LUT R166, R19, 0x1, RZ, 0xfc, !PT ;  /* 0x0000000113a67812 */ /* 0x000fe200078efcff */
[----:B------:R-:W-:Y:S01]  /*11a0*/  UIADD3 UR4, UR4, 0x3f, URZ ;  /* 0x0000003f04047890 */ /* 0x000fe2000fffe03f */
[----:B------:R-:W-:Y:S01]  /*11b0*/  UMOV UR38, URZ ;  /* 0x0000003f00267c82 */ /* 0x000fe20008000000 */
[----:B------:R-:W-:Y:S02]  /*11c0*/  UMOV UR39, URZ ;  /* 0x0000003f00277c82 */ /* 0x000fe40008000000 */
[----:B------:R-:W-:-:S04]  /*11d0*/  USHF.R.S32.HI UR5, URZ, 0x1f, UR4 ;  /* 0x0000001f3f057899 */ /* 0x000fc80008011404 */
[----:B------:R-:W-:-:S04]  /*11e0*/  ULEA.HI UR5, UR5, UR4, URZ, 0x6 ;  /* 0x0000000405057291 */ /* 0x000fc8000f8f303f */
[----:B------:R-:W-:-:S12]  /*11f0*/  USHF.R.S32.HI UR40, URZ, 0x6, UR5 ;  /* 0x000000063f287899 */ /* 0x000fd80008011405 */
.L_x_288:
[----:B------:R-:W-:Y:S01]  /*1200*/  LOP3.LUT R0, R18, 0x80, RZ, 0xc0, !PT ;  /* 0x0000008012007812 */ /* 0x000fe200078ec0ff */
[----:B---3--:R-:W3:Y:S01]  /*1210*/  S2UR UR7, SR_CgaCtaId ;  /* 0x00000000000779c3 */ /* 0x008ee20000008800 */
[----:B------:R-:W-:Y:S02]  /*1220*/  UMOV UR6, 0x400 ;  /* 0x0000040000067882 */ /* 0x000fe40000000000 */
[----:B------:R-:W-:-:S06]  /*1230*/  SHF.R.U32.HI R0, RZ, 0x7, R0 ;  /* 0x00000007ff007819 */ /* 0x000fcc0000011600 */
[----:B----4-:R-:W4:Y:S01]  /*1240*/  SHFL.IDX PT, R0, R0, RZ, 0x1f ;  /* 0x00001fff00007589 */ /* 0x010f2200000e0000 */
[----:B---3--:R-:W-:Y:S01]  /*1250*/  ULEA UR6, UR7, UR6, 0x18 ;  /* 0x0000000607067291 */ /* 0x008fe2000f8ec03f */
[----:B----4-:R-:W-:-:S13]  /*1260*/  R2UR UR4, R0 ;  /* 0x00000000000472ca */ /* 0x010fda00000e0000 */
[----:B------:R-:W-:-:S04]  /*1270*/  ULEA.HI UR5, UR4, UR4, URZ, 0x1 ;  /* 0x0000000404057291 */ /* 0x000fc8000f8f083f */
[----:B------:R-:W-:-:S04]  /*1280*/  ULOP3.LUT UR5, UR5, 0x7fffe, URZ, 0xc0, !UPT ;  /* 0x0007fffe05057892 */ /* 0x000fc8000f8ec03f */
[----:B------:R-:W-:-:S03]  /*1290*/  UIADD3 UR5, UR4, -UR5, URZ ;  /* 0x8000000504057290 */ /* 0x000fc6000fffe03f */
[----:B------:R-:W-:Y:S01]  /*12a0*/  ULDC UR4, c[0x0][0x28c] ;  /* 0x0000a30000047ab9 */ /* 0x000fe20000000800 */
[----:B------:R-:W-:Y:S01]  /*12b0*/  ULEA UR5, UR5, UR6, 0xd ;  /* 0x0000000605057291 */ /* 0x000fe2000f8e683f */
[----:B------:R-:W-:-:S03]  /*12c0*/  ISETP.LT.AND P0, PT, RZ, UR4, PT ;  /* 0x00000004ff007c0c */ /* 0x000fc6000bf01270 */
[----:B------:R-:W-:-:S04]  /*12d0*/  UIADD3 UR5, UR5, 0x100, URZ ;  /* 0x0000010005057890 */ /* 0x000fc8000fffe03f */
[----:B------:R-:W-:-:S04]  /*12e0*/  USHF.R.U32.HI UR5, URZ, 0x4, UR5 ;  /* 0x000000043f057899 */ /* 0x000fc80008011605 */
[----:B------:R-:W-:Y:S02]  /*12f0*/  ULOP3.LUT UR41, UR5, 0x3fff, URZ, 0xc0, !UPT ;  /* 0x00003fff05297892 */ /* 0x000fe4000f8ec03f */
[----:B-12---:R-:W-:Y:S10]  /*1300*/  @P0 BRA `(.L_x_17) ;  /* 0x0000000000400947 */ /* 0x006ff40003800000 */
[----:B------:R-:W-:Y:S01]  /*1310*/  MOV R0, 0x0 ;  /* 0x0000000000007802 */ /* 0x000fe20000000f00 */
[----:B------:R-:W-:Y:S01]  /*1320*/  ULDC.64 UR4, c[0x4][0x68] ;  /* 0x01001a0000047ab9 */ /* 0x000fe20000000a00 */
[----:B------:R-:W-:Y:S01]  /*1330*/  ULDC.64 UR6, c[0x4][0x8] ;  /* 0x0100020000067ab9 */ /* 0x000fe20000000a00 */
[----:B01----:R-:W-:Y:S01]  /*1340*/  IMAD.U32 R4, RZ, RZ, UR4 ;  /* 0x00000004ff047e24 */ /* 0x003fe2000f8e00ff */
[----:B------:R0:W1:Y:S01]  /*1350*/  LDC.64 R14, c[0x4][R0] ;  /* 0x01000000000e7b82 */ /* 0x0000620000000a00 */
[----:B------:R-:W-:Y:S01]  /*1360*/  IMAD.U32 R5, RZ, RZ, UR5 ;  /* 0x00000005ff057e24 */ /* 0x000fe2000f8e00ff */
[----:B------:R-:W-:Y:S01]  /*1370*/  ULDC.64 UR4, c[0x4][0x70] ;  /* 0x01001c0000047ab9 */ /* 0x000fe20000000a00 */
[----:B------:R-:W-:Y:S02]  /*1380*/  IMAD.U32 R10, RZ, RZ, UR6 ;  /* 0x00000006ff0a7e24 */ /* 0x000fe4000f8e00ff */
[----:B------:R-:W-:Y:S02]  /*1390*/  IMAD.U32 R6, RZ, RZ, UR4 ;  /* 0x00000004ff067e24 */ /* 0x000fe4000f8e00ff */
[----:B------:R-:W-:-:S02]  /*13a0*/  IMAD.U32 R7, RZ, RZ, UR5 ;  /* 0x00000005ff077e24 */ /* 0x000fc4000f8e00ff */
[----:B------:R-:W-:Y:S02]  /*13b0*/  IMAD.U32 R11, RZ, RZ, UR7 ;  /* 0x00000007ff0b7e24 */ /* 0x000fe4000f8e00ff */
[----:B------:R-:W-:Y:S02]  /*13c0*/  IMAD.MOV.U32 R8, RZ, RZ, 0x1e1 ;  /* 0x000001e1ff087424 */ /* 0x000fe400078e00ff */
[----:B------:R-:W-:Y:S02]  /*13d0*/  IMAD.MOV.U32 R12, RZ, RZ, 0x1 ;  /* 0x00000001ff0c7424 */ /* 0x000fe400078e00ff */
[----:B0-----:R-:W-:-:S07]  /*13e0*/  IMAD.MOV.U32 R13, RZ, RZ, RZ ;  /* 0x000000ffff0d7224 */ /* 0x001fce00078e00ff */
[----:B------:R-:W-:-:S07]  /*13f0*/  LEPC R20, `(.L_x_17) ;  /* 0x000000001014794e */ /* 0x000fce0000000000 */
[----:B-12--5:R-:W-:Y:S05]  /*1400*/  CALL.ABS.NOINC R14 ;  /* 0x000000000e007343 */ /* 0x026fea0003c00000 */
.L_x_17:
[----:B------:R-:W-:-:S13]  /*1410*/  ISETP.NE.AND P0, PT, R166, 0x3, PT ;  /* 0x00000003a600780c */ /* 0x000fda0003f05270 */
[----:B------:R-:W-:Y:S05]  /*1420*/  @!P0 BRA `(.L_x_18) ;  /* 0x0000000000048947 */ /* 0x000fea0003800000 */
[----:B------:R-:W-:Y:S01]  /*1430*/  BPT.TRAP 0x1 ;  /* 0x000000040000795c */ /* 0x000fe20000300000 */
.L_x_18:
[----:B------:R-:W3:Y:S01]  /*1440*/  S2UR UR5, SR_CgaCtaId ;  /* 0x00000000000579c3 */ /* 0x000ee20000008800 */
[----:B------:R-:W-:Y:S01]  /*1450*/  UMOV UR4, 0x400 ;  /* 0x0000040000047882 */ /* 0x000fe20000000000 */
[----:B------:R-:W-:Y:S01]  /*1460*/  MOV R3, UR39 ;  /* 0x0000002700037c02 */ /* 0x000fe20008000f00 */
[----:B------:R-:W-:-:S05]  /*1470*/  IMAD.U32 R0, RZ, RZ, UR38 ;  /* 0x00000026ff007e24 */ /* 0x000fca000f8e00ff */
[----:B------:R-:W-:Y:S01]  /*1480*/  SHF.L.U32 R0, R0, 0x1f, RZ ;  /* 0x0000001f00007819 */ /* 0x000fe200000006ff */
[----:B---3--:R-:W-:-:S06]  /*1490*/  ULEA UR4, UR5, UR4, 0x18 ;  /* 0x0000000405047291 */ /* 0x008fcc000f8ec03f */
[----:B------:R-:W-:-:S04]  /*14a0*/  IMAD.U32 R6, RZ, RZ, UR4 ;  /* 0x00000004ff067e24 */ /* 0x000fc8000f8e00ff */
[----:B------:R-:W-:-:S04]  /*14b0*/  IMAD R3, R3, 0x8, R6 ;  /* 0x0000000803037824 */ /* 0x000fc800078e0206 */
[----:B------:R3:W4:Y:S01]  /*14c0*/  SYNCS.PHASECHK.TRANS64.TRYWAIT P1, [R3+URZ], R0 ;  /* 0x00000000030075a7 */ /* 0x000722000802017f */
[----:B------:R-:W-:Y:S05]  /*14d0*/  @!P0 BRA `(.L_x_19) ;  /* 0x0000000000048947 */ /* 0x000fea0003800000 */
[----:B------:R-:W-:Y:S01]  /*14e0*/  BPT.TRAP 0x1 ;  /* 0x000000040000795c */ /* 0x000fe20000300000 */
.L_x_19:
[----:B----4-:R-:W-:Y:S05]  /*14f0*/  @P1 BRA `(.L_x_20) ;  /* 0x0000000000081947 */ /* 0x010fea0003800000 */
[----:B------:R-:W4:Y:S02]  /*1500*/  SYNCS.PHASECHK.TRANS64.TRYWAIT P1, [R3+URZ], R0 ;  /* 0x00000000030075a7 */ /* 0x000f24000802017f */
[----:B----4-:R-:W-:Y:S05]  /*1510*/  @!P1 BRA `(.L_x_21) ;  /* 0x000000b0002c9947 */ /* 0x010fea0003800000 */
.L_x_20:
[----:B------:R-:W-:-:S04]  /*1520*/  UISETP.LT.AND UP0, UPT, UR40, 0x1, UPT ;  /* 0x000000012800788c */ /* 0x000fc8000bf01270 */
[----:B------:R-:W-:-:S06]  /*1530*/  USEL UR4, UR40, 0x1, UP0 ;  /* 0x0000000128047887 */ /* 0x000fcc0008000000 */
[----:B---34-:R-:W-:Y:S01]  /*1540*/  IMAD.U32 R0, RZ, RZ, UR4 ;  /* 0x00000004ff007e24 */ /* 0x018fe2000f8e00ff */
[----:B------:R-:W-:Y:S05]  /*1550*/  WARPSYNC.ALL ;  /* 0x0000000000007948 */ /* 0x000fea0003800000 */
[----:B------:R-:W-:-:S04]  /*1560*/  IADD3 R0, -R0, UR40, RZ ;  /* 0x0000002800007c10 */ /* 0x000fc8000fffe1ff */
[----:B------:R-:W-:Y:S02]  /*1570*/  ISETP.GE.AND P1, PT, R0, 0x1, PT ;  /* 0x000000010000780c */ /* 0x000fe40003f26270 */
[----:B------:R-:W-:Y:S01]  /*1580*/  R2UR UR4, R6 ;  /* 0x00000000060472ca */ /* 0x000fe200000e0000 */
[----:B------:R-:W-:Y:S01]  /*1590*/  WARPGROUP.ARRIVE ;  /* 0x00000000000079c5 */ /* 0x000fe20000000000 */
[----:B------:R-:W-:Y:S01]  /*15a0*/  UMOV UR9, 0x40000040 ;  /* 0x4000004000097882 */ /* 0x000fe20000000000 */
[----:B------:R-:W-:-:S10]  /*15b0*/  UMOV UR11, 0x40000040 ;  /* 0x40000040000b7882 */ /* 0x000fd40000000000 */
[----:B------:R-:W-:-:S04]  /*15c0*/  UIADD3 UR4, UR4, 0x20100, URZ ;  /* 0x0002010004047890 */ /* 0x000fc8000fffe03f */
[----:B------:R-:W-:-:S04]  /*15d0*/  USHF.R.U32.HI UR4, URZ, 0x4, UR4 ;  /* 0x000000043f047899 */ /* 0x000fc80008011604 */
[----:B------:R-:W-:Y:S02]  /*15e0*/  ULOP3.LUT UR5, UR4, 0x3fff, URZ, 0xc0, !UPT ;  /* 0x00003fff04057892 */ /* 0x000fe4000f8ec03f */
[----:B------:R-:W-:Y:S02]  /*15f0*/  ULOP3.LUT UR4, UR41, 0x10000, URZ, 0xfc, !UPT ;  /* 0x0001000029047892 */ /* 0x000fe4000f8efc3f */
[----:B------:R-:W-:Y:S02]  /*1600*/  ULOP3.LUT UR5, UR5, 0x10000, URZ, 0xfc, !UPT ;  /* 0x0001000005057892 */ /* 0x000fe4000f8efc3f */
[----:B------:R-:W-:Y:S02]  /*1610*/  ULEA UR6, UR39, UR4, 0xb ;  /* 0x0000000427067291 */ /* 0x000fe4000f8e583f */
[----:B------:R-:W-:-:S05]  /*1620*/  ULEA UR7, UR39, UR5, 0xa ;  /* 0x0000000527077291 */ /* 0x000fca000f8e503f */
[----:B------:R-:W-:Y:S02]  /*1630*/  UMOV UR8, UR6 ;  /* 0x0000000600087c82 */ /* 0x000fe40008000000 */
[----:B------:R-:W-:Y:S02]  /*1640*/  UMOV UR10, UR7 ;  /* 0x00000007000a7c82 */ /* 0x000fe40008000000 */
[----:B------:R-:W-:Y:S01]  /*1650*/  HGMMA.64x128x16.F32 R88, gdesc[UR8], RZ, !UPT, gsb0 ;  /* 0x01e00000085879f0 */ /* 0x000fe2000c0008ff */
[----:B------:R-:W-:Y:S01]  /*1660*/  UIADD3 UR8, UR6, 0x400, URZ ;  /* 0x0000040006087890 */ /* 0x000fe2000fffe03f */
[----:B------:R-:W-:Y:S01]  /*1670*/  UMOV UR9, 0x40000040 ;  /* 0x4000004000097882 */ /* 0x000fe20000000000 */
[----:B------:R-:W-:Y:S02]  /*1680*/  WARPGROUP.DEPBAR.LE gsb0, 0x0 ;  /* 0x00008000000079c5 */ /* 0x000fe40000010000 */
[----:B------:R-:W-:-:S07]  /*1690*/  WARPGROUP.ARRIVE ;  /* 0x00000000000079c5 */ /* 0x000fce0000000000 */
[----:B------:R-:W-:Y:S01]  /*16a0*/  HGMMA.64x128x16.F32 R24, gdesc[UR8], RZ, !UPT, gsb0 ;  /* 0x01e00000081879f0 */ /* 0x000fe2000c0008ff */
[----:B------:R-:W-:Y:S02]  /*16b0*/  UIADD3 UR8, UR6, 0x2, URZ ;  /* 0x0000000206087890 */ /* 0x000fe4000fffe03f */
[----:B------:R-:W-:Y:S01]  /*16c0*/  UIADD3 UR10, UR7, 0x2, URZ ;  /* 0x00000002070a7890 */ /* 0x000fe2000fffe03f */
[----:B------:R-:W-:Y:S01]  /*16d0*/  UMOV UR9, 0x40000040 ;  /* 0x4000004000097882 */ /* 0x000fe20000000000 */
[----:B------:R-:W-:Y:S01]  /*16e0*/  UMOV UR11, 0x40000040 ;  /* 0x40000040000b7882 */ /* 0x000fe20000000000 */
[----:B------:R-:W-:Y:S02]  /*16f0*/  WARPGROUP.DEPBAR.LE gsb0, 0x0 ;  /* 0x00008000000079c5 */ /* 0x000fe40000010000 */
[----:B------:R-:W-:-:S06]  /*1700*/  WARPGROUP.ARRIVE ;  /* 0x00000000000079c5 */ /* 0x000fcc0000000000 */
[----:B------:R-:W-:Y:S01]  /*1710*/  HGMMA.64x128x16.F32 R88, gdesc[UR8], R88, gsb0 ;  /* 0x01e00000085879f0 */ /* 0x000fe20008000858 */
[----:B------:R-:W-:Y:S01]  /*1720*/  UIADD3 UR8, UR6, 0x402, URZ ;  /* 0x0000040206087890 */ /* 0x000fe2000fffe03f */
[----:B------:R-:W-:Y:S01]  /*1730*/  UMOV UR9, 0x40000040 ;  /* 0x4000004000097882 */ /* 0x000fe20000000000 */
[----:B------:R-:W-:Y:S02]  /*1740*/  WARPGROUP.DEPBAR.LE gsb0, 0x0 ;  /* 0x00008000000079c5 */ /* 0x000fe40000010000 */
[----:B------:R-:W-:-:S07]  /*1750*/  WARPGROUP.ARRIVE ;  /* 0x00000000000079c5 */ /* 0x000fce0000000000 */
[----:B------:R-:W-:Y:S01]  /*1760*/  HGMMA.64x128x16.F32 R24, gdesc[UR8], R24, gsb0 ;  /* 0x01e00000081879f0 */ /* 0x000fe20008000818 */
        /* <DEDUP_REMOVED lines=23> */
[----:B------:R-:W-:Y:S03]  /*18e0*/  HGMMA.64x128x16.F32 R24, gdesc[UR8], R24, gsb0 ;  /* 0x01e00000081879f0 */ /* 0x000fe60008000818 */
[----:B------:R-:W-:Y:S02]  /*18f0*/  WARPGROUP.DEPBAR.LE gsb0, 0x0 ;  /* 0x00008000000079c5 */ /* 0x000fe40000010000 */
[----:B------:R-:W-:Y:S05]  /*1900*/  @!P1 BRA `(.L_x_22) ;  /* 0x0000000400749947 */ /* 0x000fea0003800000 */
[----:B------:R-:W-:Y:S02]  /*1910*/  UIADD3 UR6, UR39, 0x1, URZ ;  /* 0x0000000127067890 */ /* 0x000fe4000fffe03f */
[----:B------:R-:W-:Y:S02]  /*1920*/  IMAD.U32 R3, RZ, RZ, UR39 ;  /* 0x00000027ff037e24 */ /* 0x000fe4000f8e00ff */
[----:B------:R-:W-:-:S04]  /*1930*/  UISETP.NE.AND UP0, UPT, UR6, 0x4, UPT ;  /* 0x000000040600788c */ /* 0x000fc8000bf05270 */
[----:B------:R-:W-:Y:S02]  /*1940*/  USEL UR7, URZ, 0x1, UP0 ;  /* 0x000000013f077887 */ /* 0x000fe40008000000 */
[----:B------:R-:W-:Y:S02]  /*1950*/  USEL UR6, UR6, URZ, UP0 ;  /* 0x0000003f06067287 */ /* 0x000fe40008000000 */
[----:B------:R-:W-:-:S06]  /*1960*/  ULOP3.LUT UR7, UR38, UR7, URZ, 0x3c, !UPT ;  /* 0x0000000726077292 */ /* 0x000fcc000f8e3c3f */
[----:B------:R-:W-:-:S07]  /*1970*/  IMAD.U32 R7, RZ, RZ, UR7 ;  /* 0x00000007ff077e24 */ /* 0x000fce000f8e00ff */
.L_x_29:
[----:B------:R-:W-:Y:S05]  /*1980*/  @!P0 BRA `(.L_x_23) ;  /* 0x0000000000048947 */ /* 0x000fea0003800000 */
[----:B------:R-:W-:Y:S01]  /*1990*/  BPT.TRAP 0x1 ;  /* 0x000000040000795c */ /* 0x000fe20000300000 */
.L_x_23:
[----:B------:R-:W3:Y:S01]  /*19a0*/  S2UR UR8, SR_CgaCtaId ;  /* 0x00000000000879c3 */ /* 0x000ee20000008800 */
[----:B------:R-:W-:Y:S01]  /*19b0*/  UMOV UR7, 0x400 ;  /* 0x0000040000077882 */ /* 0x000fe20000000000 */
[----:B01----:R-:W-:Y:S01]  /*19c0*/  IMAD.U32 R5, RZ, RZ, UR6 ;  /* 0x00000006ff057e24 */ /* 0x003fe2000f8e00ff */
[----:B------:R-:W-:Y:S01]  /*19d0*/  SHF.L.U32 R4, R7, 0x1f, RZ ;  /* 0x0000001f07047819 */ /* 0x000fe200000006ff */
[----:B---3--:R-:W-:-:S06]  /*19e0*/  ULEA UR7, UR8, UR7, 0x18 ;  /* 0x0000000708077291 */ /* 0x008fcc000f8ec03f */
[----:B------:R-:W-:-:S04]  /*19f0*/  IMAD.U32 R6, RZ, RZ, UR7 ;  /* 0x00000007ff067e24 */ /* 0x000fc8000f8e00ff */
[----:B------:R-:W-:-:S04]  /*1a00*/  IMAD R5, R5, 0x8, R6 ;  /* 0x0000000805057824 */ /* 0x000fc800078e0206 */
[----:B------:R0:W1:Y:S01]  /*1a10*/  SYNCS.PHASECHK.TRANS64.TRYWAIT P1, [R5+URZ], R4 ;  /* 0x00000004050075a7 */ /* 0x000062000802017f */
[----:B------:R-:W-:Y:S05]  /*1a20*/  @!P0 BRA `(.L_x_24) ;  /* 0x0000000000048947 */ /* 0x000fea0003800000 */
[----:B------:R-:W-:Y:S01]  /*1a30*/  BPT.TRAP 0x1 ;  /* 0x000000040000795c */ /* 0x000fe20000300000 */
.L_x_24:
[----:B-1----:R-:W-:Y:S05]  /*1a40*/  @P1 BRA `(.L_x_25) ;  /* 0x0000000000081947 */ /* 0x002fea0003800000 */
[----:B------:R-:W1:Y:S02]  /*1a50*/  SYNCS.PHASECHK.TRANS64.TRYWAIT P1, [R5+URZ], R4 ;  /* 0x00000004050075a7 */ /* 0x000e64000802017f */
[----:B-1----:R-:W-:Y:S05]  /*1a60*/  @!P1 BRA `(.L_x_26) ;  /* 0x000000a800ec9947 */ /* 0x002fea0003800000 */
.L_x_25:
[----:B------:R-:W-:Y:S01]  /*1a70*/  ULEA UR7, UR6, UR4, 0xb ;  /* 0x0000000406077291 */ /* 0x000fe2000f8e583f */
[----:B------:R-:W-:Y:S01]  /*1a80*/  WARPGROUP.ARRIVE ;  /* 0x00000000000079c5 */ /* 0x000fe20000000000 */
[----:B------:R-:W-:Y:S01]  /*1a90*/  ULEA UR12, UR6, UR5, 0xa ;  /* 0x00000005060c7291 */ /* 0x000fe2000f8e503f */
[----:B------:R-:W-:Y:S01]  /*1aa0*/  UMOV UR9, 0x40000040 ;  /* 0x4000004000097882 */ /* 0x000fe20000000000 */
[----:B------:R-:W-:-:S03]  /*1ab0*/  UMOV UR11, 0x40000040 ;  /* 0x40000040000b7882 */ /* 0x000fc60000000000 */
[----:B------:R-:W-:Y:S02]  /*1ac0*/  UMOV UR8, UR7 ;  /* 0x0000000700087c82 */ /* 0x000fe40008000000 */
[----:B------:R-:W-:Y:S02]  /*1ad0*/  UMOV UR10, UR12 ;  /* 0x0000000c000a7c82 */ /* 0x000fe40008000000 */
        /* <DEDUP_REMOVED lines=44> */
[----:B------:R-:W-:Y:S01]  /*1da0*/  BPT.TRAP 0x1 ;  /* 0x000000040000795c */ /* 0x000fe20000300000 */
.L_x_27:
[----:B------:R-:W-:-:S13]  /*1db0*/  ISETP.NE.AND P1, PT, R22, RZ, PT ;  /* 0x000000ff1600720c */ /* 0x000fda0003f25270 */
[----:B01----:R-:W-:-:S05]  /*1dc0*/  @P1 LEA R4, R3, R6, 0x3 ;  /* 0x0000000603041211 */ /* 0x003fca00078e18ff */
[----:B------:R-:W-:-:S05]  /*1dd0*/  @P1 VIADD R5, R4, 0x20 ;  /* 0x0000002004051836 */ /* 0x000fca0000000000 */
[----:B------:R-:W-:-:S04]  /*1de0*/  @P1 PRMT R5, R152, 0x654, R5 ;  /* 0x0000065498051816 */ /* 0x000fc80000000005 */
[----:B------:R0:W-:Y:S01]  /*1df0*/  @P1 SYNCS.ARRIVE.TRANS64.RED.A1T0 RZ, [R5+URZ], RZ ;  /* 0x000000ff05ff19a7 */ /* 0x0001e2000810043f */
[----:B------:R-:W-:-:S13]  /*1e00*/  ISETP.GT.U32.AND P1, PT, R19, 0x1, PT ;  /* 0x000000011300780c */ /* 0x000fda0003f24070 */
[----:B0-----:R-:W-:Y:S05]  /*1e10*/  @P1 BRA `(.L_x_28) ;  /* 0x0000000000041947 */ /* 0x001fea0003800000 */
[----:B------:R-:W-:Y:S01]  /*1e20*/  BPT.TRAP 0x1 ;  /* 0x000000040000795c */ /* 0x000fe20000300000 */
.L_x_28:
[----:B------:R-:W-:Y:S01]  /*1e30*/  UIADD3 UR6, UR6, 0x1, URZ ;  /* 0x0000000106067890 */ /* 0x000fe2000fffe03f */
[C---:B------:R-:W-:Y:S01]  /*1e40*/  ISETP.GT.AND P2, PT, R0.reuse, 0x1, PT ;  /* 0x000000010000780c */ /* 0x040fe20003f44270 */
[----:B------:R-:W-:Y:S02]  /*1e50*/  VIADD R3, R3, 0x1 ;  /* 0x0000000103037836 */ /* 0x000fe40000000000 */
[----:B------:R-:W-:Y:S01]  /*1e60*/  UISETP.NE.AND UP0, UPT, UR6, 0x4, UPT ;  /* 0x000000040600788c */ /* 0x000fe2000bf05270 */
[----:B------:R-:W-:Y:S02]  /*1e70*/  VIADD R0, R0, 0xffffffff ;  /* 0xffffffff00007836 */ /* 0x000fe40000000000 */
[C---:B------:R-:W-:Y:S01]  /*1e80*/  ISETP.NE.AND P1, PT, R3.reuse, 0x4, PT ;  /* 0x000000040300780c */ /* 0x040fe20003f25270 */
[----:B------:R-:W-:Y:S02]  /*1e90*/  USEL UR7, URZ, 0x1, UP0 ;  /* 0x000000013f077887 */ /* 0x000fe40008000000 */
[----:B------:R-:W-:Y:S01]  /*1ea0*/  USEL UR6, UR6, URZ, UP0 ;  /* 0x0000003f06067287 */ /* 0x000fe20008000000 */
[----:B------:R-:W-:-:S03]  /*1eb0*/  SEL R3, R3, RZ, P1 ;  /* 0x000000ff03037207 */ /* 0x000fc60000800000 */
[----:B------:R-:W-:Y:S01]  /*1ec0*/  LOP3.LUT R7, R7, UR7, RZ, 0x3c, !PT ;  /* 0x0000000707077c12 */ /* 0x000fe2000f8e3cff */
[----:B------:R-:W-:Y:S07]  /*1ed0*/  @P2 BRA `(.L_x_29) ;  /* 0xfffffff800a82947 */ /* 0x000fee000383ffff */
.L_x_22:
[----:B------:R-:W3:Y:S02]  /*1ee0*/  LDC R0, c[0x0][0x28c] ;  /* 0x0000a300ff007b82 */ /* 0x000ee40000000800 */
[----:B---3--:R-:W-:-:S13]  /*1ef0*/  ISETP.GE.AND P1, PT, R0, 0x1, PT ;  /* 0x000000010000780c */ /* 0x008fda0003f26270 */
[----:B------:R-:W-:Y:S05]  /*1f00*/  @!P1 BRA `(.L_x_30) ;  /* 0x0000000000409947 */ /* 0x000fea0003800000 */
[----:B------:R-:W-:Y:S05]  /*1f10*/  @!P0 BRA `(.L_x_31) ;  /* 0x0000000000048947 */ /* 0x000fea0003800000 */
[----:B------:R-:W-:Y:S01]  /*1f20*/  BPT.TRAP 0x1 ;  /* 0x000000040000795c */ /* 0x000fe20000300000 */
.L_x_31:
[----:B------:R-:W-:Y:S01]  /*1f30*/  ISETP.NE.AND P0, PT, R22, RZ, PT ;  /* 0x000000ff1600720c */ /* 0x000fe20003f05270 */
[----:B------:R-:W-:-:S12]  /*1f40*/  UISETP.LT.AND UP1, UPT, UR40, 0x1, UPT ;  /* 0x000000012800788c */ /* 0x000fd8000bf21270 */
[----:B------:R-:W-:-:S05]  /*1f50*/  VOTEU.ANY UP0, P0 ;  /* 0x00000000003f7886 */ /* 0x000fca0000000100 */
[----:B------:R-:W-:-:S04]  /*1f60*/  @UP0 USEL UR4, UR40, 0x1, UP1 ;  /* 0x0000000128040887 */ /* 0x000fc80008800000 */
[----:B------:R-:W-:-:S06]  /*1f70*/  @UP0 UIADD3 UR4, UR39, UR40, -UR4 ;  /* 0x0000002827040290 */ /* 0x000fcc000fffe804 */
[----:B------:R-:W-:-:S04]  /*1f80*/  IMAD.U32 R0, RZ, RZ, UR4 ;  /* 0x00000004ff007e24 */ /* 0x000fc8000f8e00ff */
[----:B------:R-:W-:-:S05]  /*1f90*/  @P0 IMAD.SHL.U32 R0, R0, 0x8, RZ ;  /* 0x0000000800000824 */ /* 0x000fca00078e00ff */
[----:B------:R-:W-:-:S04]  /*1fa0*/  @P0 LOP3.LUT R0, R0, 0x18, RZ, 0xc0, !PT ;  /* 0x0000001800000812 */ /* 0x000fc800078ec0ff */
[----:B------:R-:W-:-:S04]  /*1fb0*/  @P0 IADD3 R3, R6, 0x20, R0 ;  /* 0x0000002006030810 */ /* 0x000fc80007ffe000 */
[----:B------:R-:W-:-:S04]  /*1fc0*/  @P0 PRMT R3, R152, 0x654, R3 ;  /* 0x0000065498030816 */ /* 0x000fc80000000003 */
[----:B------:R3:W-:Y:S01]  /*1fd0*/  @P0 SYNCS.ARRIVE.TRANS64.RED.A1T0 RZ, [R3+URZ], RZ ;  /* 0x000000ff03ff09a7 */ /* 0x0007e2000810043f */
[----:B------:R-:W-:-:S13]  /*1fe0*/  ISETP.GT.U32.AND P0, PT, R19, 0x1, PT ;  /* 0x000000011300780c */ /* 0x000fda0003f04070 */
[----:B---3--:R-:W-:Y:S05]  /*1ff0*/  @P0 BRA `(.L_x_30) ;  /* 0x0000000000040947 */ /* 0x008fea0003800000 */
[----:B------:R-:W-:Y:S01]  /*2000*/  BPT.TRAP 0x1 ;  /* 0x000000040000795c */ /* 0x000fe20000300000 */
.L_x_30:
[----:B------:R-:W3:Y:S01]  /*2010*/  LDC R6, c[0x0][0x288] ;  /* 0x0000a200ff067b82 */ /* 0x000ee20000000800 */
[--C-:B------:R-:W-:Y:S01]  /*2020*/  SHF.R.U32.HI R0, RZ, 0x2, R18.reuse ;  /* 0x00000002ff007819 */ /* 0x100fe20000011612 */
[----:B------:R-:W-:Y:S01]  /*2030*/  UIADD3 UR39, UR40, UR39, URZ ;  /* 0x0000002728277290 */ /* 0x000fe2000fffe03f */
[----:B01----:R-:W-:Y:S01]  /*2040*/  SHF.R.U32.HI R5, RZ, 0x7, R18 ;  /* 0x00000007ff057819 */ /* 0x003fe20000011612 */
[----:B------:R-:W-:Y:S01]  /*2050*/  IMAD.SHL.U32 R13, R154, 0x80, RZ ;  /* 0x000000809a0d7824 */ /* 0x000fe200078e00ff */
[----:B------:R-:W-:Y:S01]  /*2060*/  LOP3.LUT R3, R0, 0x7, RZ, 0xc0, !PT ;  /* 0x0000000700037812 */ /* 0x000fe200078ec0ff */
[----:B------:R-:W-:Y:S01]  /*2070*/  USHF.R.U32.HI UR4, URZ, 0x2, UR39 ;  /* 0x000000023f047899 */ /* 0x000fe20008011627 */
[----:B------:R-:W-:Y:S01]  /*2080*/  LOP3.LUT R4, R18, 0x60, RZ, 0xc0, !PT ;  /* 0x0000006012047812 */ /* 0x000fe200078ec0ff */
[----:B------:R-:W-:Y:S01]  /*2090*/  ULDC UR8, c[0x0][0x284] ;  /* 0x0000a10000087ab9 */ /* 0x000fe20000000800 */
[----:B------:R-:W-:Y:S01]  /*20a0*/  LOP3.LUT R0, R5, 0x1, RZ, 0xc0, !PT ;  /* 0x0000000105007812 */ /* 0x000fe200078ec0ff */
[----:B------:R-:W-:Y:S01]  /*20b0*/  ULOP3.LUT UR4, UR4, 0x1, URZ, 0xc0, !UPT ;  /* 0x0000000104047892 */ /* 0x000fe2000f8ec03f */
[----:B------:R-:W-:Y:S01]  /*20c0*/  SHF.R.U32.HI R10, RZ, 0x1, R4 ;  /* 0x00000001ff0a7819 */ /* 0x000fe20000011604 */
[----:B------:R-:W-:Y:S01]  /*20d0*/  UISETP.GT.U32.AND UP1, UPT, UR39, 0x3, UPT ;  /* 0x000000032700788c */ /* 0x000fe2000bf24070 */
[----:B------:R-:W-:Y:S01]  /*20e0*/  SHF.R.S32.HI R21, RZ, 0x1f, R23 ;  /* 0x0000001fff157819 */ /* 0x000fe20000011417 */
[----:B------:R-:W-:Y:S01]  /*20f0*/  IMAD.SHL.U32 R4, R0, 0x40, RZ ;  /* 0x0000004000047824 */ /* 0x000fe200078e00ff */
[--C-:B------:R-:W-:Y:S01]  /*2100*/  IADD3 R5, RZ, -R10, -R3.reuse ;  /* 0x8000000aff057210 */ /* 0x100fe20007ffe803 */
[----:B------:R-:W-:Y:S01]  /*2110*/  UISETP.NE.U32.AND UP0, UPT, UR4, 0x1, UPT ;  /* 0x000000010400788c */ /* 0x000fe2000bf05070 */
[----:B------:R-:W-:Y:S01]  /*2120*/  IMAD.WIDE R8, R153, 0x100, RZ ;  /* 0x0000010099087825 */ /* 0x000fe200078e02ff */
[----:B------:R-:W-:Y:S01]  /*2130*/  ULDC.64 UR6, c[0x0][0x5d0] ;  /* 0x0001740000067ab9 */ /* 0x000fe20000000a00 */
[----:B--2---:R-:W-:Y:S01]  /*2140*/  LOP3.LUT R157, R4, 0x40, R3, 0xe2, !PT ;  /* 0x00000040049d7812 */ /* 0x004fe200078ee203 */
[----:B------:R-:W-:Y:S01]  /*2150*/  UISETP.LT.U32.AND UP1, UPT, UR40, 0x4, UP1 ;  /* 0x000000042800788c */ /* 0x000fe20008f21070 */
[----:B------:R-:W-:Y:S01]  /*2160*/  LOP3.LUT R3, R18, 0x3, RZ, 0xc0, !PT ;  /* 0x0000000312037812 */ /* 0x000fe200078ec0ff */
[----:B------:R-:W-:Y:S01]  /*2170*/  UISETP.GT.U32.AND UP0, UPT, UR40, 0x3, !UP0 ;  /* 0x000000032800788c */ /* 0x000fe2000c704070 */
[----:B------:R-:W-:Y:S01]  /*2180*/  IMAD R4, R21, UR6, RZ ;  /* 0x0000000615047c24 */ /* 0x000fe2000f8e02ff */
[----:B---3--:R-:W-:Y:S01]  /*2190*/  ISETP.GE.AND P0, PT, R13, R6, PT ;  /* 0x000000060d00720c */ /* 0x008fe20003f06270 */
[----:B------:R-:W-:Y:S01]  /*21a0*/  IMAD R0, R0, -0x40, R5 ;  /* 0xffffffc000007824 */ /* 0x000fe200078e0205 */
[----:B------:R-:W-:Y:S01]  /*21b0*/  USEL UR5, URZ, 0x1, !UP1 ;  /* 0x000000013f057887 */ /* 0x000fe2000c800000 */
[----:B------:R-:W-:Y:S01]  /*21c0*/  IMAD R12, R3, -0x2, R6 ;  /* 0xfffffffe030c7824 */ /* 0x000fe200078e0206 */
[----:B------:R-:W-:Y:S01]  /*21d0*/  USEL UR4, URZ, 0x1, !UP0 ;  /* 0x000000013f047887 */ /* 0x000fe2000c000000 */
[----:B------:R-:W-:Y:S01]  /*21e0*/  IMAD.SHL.U32 R3, R153, 0x100, RZ ;  /* 0x0000010099037824 */ /* 0x000fe200078e00ff */
[----:B------:R-:W-:Y:S01]  /*21f0*/  ULOP3.LUT UR39, UR39, 0x3, URZ, 0xc0, !UPT ;  /* 0x0000000327277892 */ /* 0x000fe2000f8ec03f */
[----:B------:R-:W-:Y:S01]  /*2200*/  IMAD.SHL.U32 R6, R18, 0x2, RZ ;  /* 0x0000000212067824 */ /* 0x000fe200078e00ff */
[----:B------:R-:W-:Y:S01]  /*2210*/  ULOP3.LUT UR38, UR4, UR38, UR5, 0x96, !UPT ;  /* 0x0000002604267292 */ /* 0x000fe2000f8e9605 */
[----:B------:R-:W-:Y:S01]  /*2220*/  IMAD R11, R23, UR7, R4 ;  /* 0x00000007170b7c24 */ /* 0x000fe2000f8e0204 */
[----:B------:R-:W-:Y:S01]  /*2230*/  ISETP.GE.OR P0, PT, R3, UR8, P0 ;  /* 0x0000000803007c0c */ /* 0x000fe20008706670 */
[----:B------:R-:W-:Y:S01]  /*2240*/  IMAD.MOV.U32 R153, RZ, RZ, -0x1 ;  /* 0xffffffffff997424 */ /* 0x000fe200078e00ff */
[----:B------:R-:W-:-:S02]  /*2250*/  LOP3.LUT R6, R13, 0x6, R6, 0xf8, !PT ;  /* 0x000000060d067812 */ /* 0x000fc400078ef806 */
[----:B------:R-:W-:Y:S01]  /*2260*/  IADD3 R3, -R3, UR8, R0 ;  /* 0x0000000803037c10 */ /* 0x000fe2000fffe100 */
[----:B------:R-:W-:Y:S01]  /*2270*/  IMAD.IADD R0, R12, 0x1, -R13 ;  /* 0x000000010c007824 */ /* 0x000fe200078e0a0d */
[----:B------:R-:W-:Y:S02]  /*2280*/  SHF.R.S32.HI R7, RZ, 0x1f, R6 ;  /* 0x0000001fff077819 */ /* 0x000fe40000011406 */
[----:B------:R-:W-:Y:S01]  /*2290*/  LOP3.LUT R157, R8, R157, R10, 0xfe, !PT ;  /* 0x0000009d089d7212 */ /* 0x000fe200078efe0a */
[----:B------:R-:W-:-:S04]  /*22a0*/  IMAD.WIDE.U32 R4, R23, UR6, R6 ;  /* 0x0000000617047c25 */ /* 0x000fc8000f8e0006 */
[----:B------:R-:W-:Y:S01]  /*22b0*/  IMAD.MOV.U32 R10, RZ, RZ, R4 ;  /* 0x000000ffff0a7224 */ /* 0x000fe200078e0004 */
[----:B------:R-:W-:Y:S01]  /*22c0*/  IADD3 R11, R5, R11, RZ ;  /* 0x0000000b050b7210 */ /* 0x000fe20007ffe0ff */
[----:B------:R-:W-:Y:S06]  /*22d0*/  @P0 BRA `(.L_x_32) ;  /* 0x0000008400680947 */ /* 0x000fec0003800000 */
[----:B------:R-:W0:Y:S01]  /*22e0*/  LDC.64 R4, c[0x0][0x5c8] ;  /* 0x00017200ff047b82 */ /* 0x000e220000000a00 */
[----:B-----5:R-:W-:Y:S01]  /*22f0*/  FSETP.NEU.AND P0, PT, R156, RZ, PT ;  /* 0x000000ff9c00720b */ /* 0x020fe20003f0d000 */
[----:B------:R-:W-:Y:S01]  /*2300*/  BSSY B0, `(.L_x_32) ;  /* 0x0000857000007945 */ /* 0x000fe20003800000 */
[----:B------:R-:W-:-:S04]  /*2310*/  ISETP.GT.AND P3, PT, R3, RZ, PT ;  /* 0x000000ff0300720c */ /* 0x000fc80003f64270 */
[----:B------:R-:W-:Y:S01]  /*2320*/  ISETP.GT.AND P1, PT, R0, RZ, P3 ;  /* 0x000000ff0000720c */ /* 0x000fe20001f24270 */
[-C--:B0-----:R-:W-:Y:S02]  /*2330*/  IMAD R12, R9, R4.reuse, RZ ;  /* 0x00000004090c7224 */ /* 0x081fe400078e02ff */
[----:B------:R-:W-:-:S04]  /*2340*/  IMAD.WIDE.U32 R168, R157, R4, R10 ;  /* 0x000000049da87225 */ /* 0x000fc800078e000a */
[----:B------:R-:W-:-:S04]  /*2350*/  IMAD R11, R157, R5, R12 ;  /* 0x000000059d0b7224 */ /* 0x000fc800078e020c */
[----:B------:R-:W-:Y:S01]  /*2360*/  IMAD.IADD R167, R169, 0x1, R11 ;  /* 0x00000001a9a77824 */ /* 0x000fe200078e020b */
[----:B------:R-:W-:Y:S06]  /*2370*/  @!P0 BRA `(.L_x_33) ;  /* 0x0000006000088947 */ /* 0x000fec0003800000 */
[----:B------:R-:W0:Y:S01]  /*2380*/  LDC.64 R12, c[0x0][0x5b8] ;  /* 0x00016e00ff0c7b82 */ /* 0x000e220000000a00 */
[----:B------:R-:W-:-:S07]  /*2390*/  ULDC.64 UR4, c[0x0][0x5c0] ;  /* 0x0001700000047ab9 */ /* 0x000fce0000000a00 */
[----:B------:R-:W1:Y:S08]  /*23a0*/  LDC.64 R14, c[0x0][0x5b0] ;  /* 0x00016c00ff0e7b82 */ /* 0x000e700000000a00 */
[----:B------:R-:W2:Y:S01]  /*23b0*/  LDC.64 R10, c[0x0][0x5a8] ;  /* 0x00016a00ff0a7b82 */ /* 0x000ea20000000a00 */
[----:B0-----:R-:W-:-:S04]  /*23c0*/  IMAD R20, R21, R12, RZ ;  /* 0x0000000c15147224 */ /* 0x001fc800078e02ff */
[C---:B------:R-:W-:Y:S02]  /*23d0*/  IMAD R13, R23.reuse, R13, R20 ;  /* 0x0000000d170d7224 */ /* 0x040fe400078e0214 */
[----:B------:R-:W-:-:S04]  /*23e0*/  IMAD.WIDE.U32 R20, R23, R12, R6 ;  /* 0x0000000c17147225 */ /* 0x000fc800078e0006 */
[-C--:B-1----:R-:W-:Y:S02]  /*23f0*/  IMAD R154, R9, R14.reuse, RZ ;  /* 0x0000000e099a7224 */ /* 0x082fe400078e02ff */
[----:B------:R-:W-:Y:S02]  /*2400*/  IMAD.IADD R159, R21, 0x1, R13 ;  /* 0x00000001159f7824 */ /* 0x000fe400078e020d */
[----:B------:R-:W-:Y:S02]  /*2410*/  IMAD.MOV.U32 R158, RZ, RZ, R20 ;  /* 0x000000ffff9e7224 */ /* 0x000fe400078e0014 */
[C---:B------:R-:W-:Y:S02]  /*2420*/  IMAD R169, R157.reuse, R15, R154 ;  /* 0x0000000f9da97224 */ /* 0x040fe400078e029a */
[----:B------:R-:W-:-:S04]  /*2430*/  IMAD.WIDE.U32 R160, R157, R14, R158 ;  /* 0x0000000e9da07225 */ /* 0x000fc800078e009e */
[----:B------:R-:W-:Y:S01]  /*2440*/  IMAD.IADD R154, R161, 0x1, R169 ;  /* 0x00000001a19a7824 */ /* 0x000fe200078e02a9 */
[----:B--2---:R-:W-:-:S04]  /*2450*/  LEA R162, P0, R160, R10, 0x1 ;  /* 0x0000000aa0a27211 */ /* 0x004fc800078008ff */
[----:B------:R-:W-:-:S05]  /*2460*/  LEA.HI.X R163, R160, R11, R154, 0x1, P0 ;  /* 0x0000000ba0a37211 */ /* 0x000fca00000f0c9a */
[----:B------:R-:W2:Y:S01]  /*2470*/  @P1 LDG.E.LTC128B.U16 R154, desc[UR36][R162.64] ;  /* 0x00000024a29a1981 */ /* 0x000ea2000c1e1520 */
[----:B------:R-:W-:Y:S01]  /*2480*/  IMAD.WIDE.U32 R164, R157, R14, R6 ;  /* 0x0000000e9da47225 */ /* 0x000fe200078e0006 */
[----:B------:R-:W-:Y:S01]  /*2490*/  ISETP.GT.AND P2, PT, R0, 0x1, P3 ;  /* 0x000000010000780c */ /* 0x000fe20001f44270 */
[----:B------:R-:W-:Y:S01]  /*24a0*/  BSSY B1, `(.L_x_34) ;  /* 0x0000012000017945 */ /* 0x000fe20003800000 */
[----:B------:R-:W-:Y:S01]  /*24b0*/  LEA R160, P0, R168, UR4, 0x1 ;  /* 0x00000004a8a07c11 */ /* 0x000fe2000f8008ff */
[----:B------:R-:W-:Y:S02]  /*24c0*/  IMAD.IADD R165, R169, 0x1, R165 ;  /* 0x00000001a9a57824 */ /* 0x000fe400078e02a5 */
[----:B------:R-:W-:-:S04]  /*24d0*/  IMAD.WIDE.U32 R164, R23, R12, R164 ;  /* 0x0000000c17a47225 */ /* 0x000fc800078e00a4 */
[----:B--2---:R-:W-:-:S05]  /*24e0*/  HADD2.F32 R161, -RZ, R154.H0_H0 ;  /* 0x2000009affa17230 */ /* 0x004fca0000004100 */
[----:B------:R-:W-:-:S04]  /*24f0*/  FMUL R161, R161, R156 ;  /* 0x0000009ca1a17220 */ /* 0x000fc80000400000 */
[----:B------:R-:W-:Y:S01]  /*2500*/  FFMA R161, R88, R155, R161 ;  /* 0x0000009b58a17223 */ /* 0x000fe200000000a1 */
[----:B------:R-:W-:-:S04]  /*2510*/  IMAD.IADD R88, R13, 0x1, R165 ;  /* 0x000000010d587824 */ /* 0x000fc800078e02a5 */
[----:B------:R-:W-:Y:S02]  /*2520*/  F2FP.F16.F32.PACK_AB R163, RZ, R161 ;  /* 0x000000a1ffa3723e */ /* 0x000fe400000000ff */
[----:B------:R-:W-:Y:S02]  /*2530*/  LEA.HI.X R161, R168, UR5, R167, 0x1, P0 ;  /* 0x00000005a8a17c11 */ /* 0x000fe400080f0ca7 */
[----:B------:R-:W-:Y:S02]  /*2540*/  PRMT R165, R163, 0x7610, R165 ;  /* 0x00007610a3a57816 */ /* 0x000fe400000000a5 */
[----:B------:R-:W-:-:S03]  /*2550*/  LEA R162, P0, R164, R10, 0x1 ;  /* 0x0000000aa4a27211 */ /* 0x000fc600078008ff */
[----:B------:R0:W-:Y:S01]  /*2560*/  @P1 STG.E.U16 desc[UR36][R160.64], R165 ;  /* 0x000000a5a0001986 */ /* 0x0001e2000c101524 */
[----:B------:R-:W-:Y:S02]  /*2570*/  LEA.HI.X R163, R164, R11, R88, 0x1, P0 ;  /* 0x0000000ba4a37211 */ /* 0x000fe400000f0c58 */
[C---:B------:R-:W-:Y:S02]  /*2580*/  SHF.L.U32 R164, R14.reuse, 0x3, RZ ;  /* 0x000000030ea47819 */ /* 0x040fe400000006ff */
[----:B0-----:R-:W-:Y:S01]  /*2590*/  SHF.L.U64.HI R165, R14, 0x3, R15 ;  /* 0x000000030ea57819 */ /* 0x001fe2000001020f */
[----:B------:R-:W-:Y:S06]  /*25a0*/  @!P2 BRA `(.L_x_35) ;  /* 0x000000000004a947 */ /* 0x000fec0003800000 */
[----:B------:R0:W5:Y:S02]  /*25b0*/  LDG.E.LTC128B.U16 R154, desc[UR36][R162.64+0x2] ;  /* 0x00000224a29a7981 */ /* 0x000164000c1e1520 */
.L_x_35:
[----:B------:R-:W-:Y:S05]  /*25c0*/  BSYNC B1 ;  /* 0x0000000000017941 */ /* 0x000fea0003800000 */
.L_x_34:
[----:B-----5:R-:W-:Y:S01]  /*25d0*/  HADD2.F32 R167, -RZ, R154.H0_H0 ;  /* 0x2000009affa77230 */ /* 0x020fe20000004100 */
[----:B------:R-:W-:Y:S01]  /*25e0*/  ISETP.GT.AND P0, PT, R3, 0x8, PT ;  /* 0x000000080300780c */ /* 0x000fe20003f04270 */
[----:B------:R-:W-:-:S04]  /*25f0*/  IMAD.WIDE.U32 R172, R157, R14, R164 ;  /* 0x0000000e9dac7225 */ /* 0x000fc800078e00a4 */
[----:B------:R-:W-:Y:S01]  /*2600*/  FMUL R88, R167, R156 ;  /* 0x0000009ca7587220 */ /* 0x000fe20000400000 */
[----:B------:R-:W-:Y:S01]  /*2610*/  IMAD.IADD R171, R169, 0x1, R173 ;  /* 0x00000001a9ab7824 */ /* 0x000fe200078e02ad */
[----:B------:R-:W-:Y:S02]  /*2620*/  IADD3 R167, P4, R20, R172, RZ ;  /* 0x000000ac14a77210 */ /* 0x000fe40007f9e0ff */
[----:B------:R-:W-:Y:S01]  /*2630*/  FFMA R89, R89, R155, R88 ;  /* 0x0000009b59597223 */ /* 0x000fe20000000058 */
[----:B------:R-:W-:Y:S02]  /*2640*/  ISETP.GT.AND P1, PT, R0, RZ, P0 ;  /* 0x000000ff0000720c */ /* 0x000fe40000724270 */
[----:B------:R-:W-:Y:S01]  /*2650*/  IMAD.X R168, R171, 0x1, R159, P4 ;  /* 0x00000001aba87824 */ /* 0x000fe200020e069f */
[----:B------:R-:W-:Y:S02]  /*2660*/  LEA R88, P4, R167, R10, 0x1 ;  /* 0x0000000aa7587211 */ /* 0x000fe400078808ff */
[----:B------:R-:W-:-:S02]  /*2670*/  F2FP.F16.F32.PACK_AB R169, RZ, R89 ;  /* 0x00000059ffa9723e */ /* 0x000fc400000000ff */
[--C-:B------:R-:W-:Y:S02]  /*2680*/  LEA.HI.X R89, R167, R11, R168.reuse, 0x1, P4 ;  /* 0x0000000ba7597211 */ /* 0x100fe400020f0ca8 */
[----:B------:R-:W-:-:S05]  /*2690*/  PRMT R168, R169, 0x7610, R168 ;  /* 0x00007610a9a87816 */ /* 0x000fca00000000a8 */
[----:B------:R1:W-:Y:S04]  /*26a0*/  @P2 STG.E.U16 desc[UR36][R160.64+0x2], R168 ;  /* 0x000002a8a0002986 */ /* 0x0003e8000c101524 */
[----:B------:R2:W3:Y:S01]  /*26b0*/  @P1 LDG.E.LTC128B.U16 R154, desc[UR36][R88.64] ;  /* 0x00000024589a1981 */ /* 0x0004e2000c1e1520 */
[----:B------:R-:W-:Y:S01]  /*26c0*/  IMAD.SHL.U32 R167, R4, 0x10, RZ ;  /* 0x0000001004a77824 */ /* 0x000fe200078e00ff */
[----:B------:R-:W-:Y:S01]  /*26d0*/  IADD3 R172, P2, R6, R172, RZ ;  /* 0x000000ac06ac7210 */ /* 0x000fe20007f5e0ff */
[----:B------:R-:W-:Y:S03]  /*26e0*/  BSSY B1, `(.L_x_36) ;  /* 0x0000011000017945 */ /* 0x000fe60003800000 */
[----:B------:R-:W-:Y:S01]  /*26f0*/  IADD3 R170, P4, R167, R160, RZ ;  /* 0x000000a0a7aa7210 */ /* 0x000fe20007f9e0ff */
[----:B------:R-:W-:Y:S01]  /*2700*/  IMAD.X R173, R7, 0x1, R171, P2 ;  /* 0x0000000107ad7824 */ /* 0x000fe200010e06ab */
[----:B------:R-:W-:Y:S01]  /*2710*/  ISETP.GT.AND P2, PT, R0, 0x1, P0 ;  /* 0x000000010000780c */ /* 0x000fe20000744270 */
[----:B------:R-:W-:-:S04]  /*2720*/  IMAD.WIDE.U32 R172, R23, R12, R172 ;  /* 0x0000000c17ac7225 */ /* 0x000fc800078e00ac */
[----:B-1----:R-:W-:Y:S01]  /*2730*/  IMAD.IADD R168, R13, 0x1, R173 ;  /* 0x000000010da87824 */ /* 0x002fe200078e02ad */
[----:B--2---:R-:W-:-:S04]  /*2740*/  LEA R88, P5, R172, R10, 0x1 ;  /* 0x0000000aac587211 */ /* 0x004fc800078a08ff */
[----:B------:R-:W-:Y:S01]  /*2750*/  LEA.HI.X R89, R172, R11, R168, 0x1, P5 ;  /* 0x0000000bac597211 */ /* 0x000fe200028f0ca8 */
[----:B---3--:R-:W-:-:S05]  /*2760*/  HADD2.F32 R169, -RZ, R154.H0_H0 ;  /* 0x2000009affa97230 */ /* 0x008fca0000004100 */
[----:B------:R-:W-:-:S04]  /*2770*/  FMUL R169, R169, R156 ;  /* 0x0000009ca9a97220 */ /* 0x000fc80000400000 */
[----:B------:R-:W-:Y:S01]  /*2780*/  FFMA R90, R90, R155, R169 ;  /* 0x0000009b5a5a7223 */ /* 0x000fe200000000a9 */
[----:B------:R-:W-:-:S04]  /*2790*/  SHF.L.U64.HI R169, R4, 0x4, R5 ;  /* 0x0000000404a97819 */ /* 0x000fc80000010205 */
[----:B------:R-:W-:Y:S01]  /*27a0*/  F2FP.F16.F32.PACK_AB R90, RZ, R90 ;  /* 0x0000005aff5a723e */ /* 0x000fe200000000ff */
[----:B------:R-:W-:-:S05]  /*27b0*/  IMAD.X R171, R169, 0x1, R161, P4 ;  /* 0x00000001a9ab7824 */ /* 0x000fca00020e06a1 */
[----:B------:R1:W-:Y:S01]  /*27c0*/  @P1 STG.E.U16 desc[UR36][R170.64], R90 ;  /* 0x0000005aaa001986 */ /* 0x0003e2000c101524 */
[----:B------:R-:W-:Y:S05]  /*27d0*/  @!P2 BRA `(.L_x_37) ;  /* 0x000000000004a947 */ /* 0x000fea0003800000 */
[----:B------:R2:W5:Y:S02]  /*27e0*/  LDG.E.LTC128B.U16 R154, desc[UR36][R88.64+0x2] ;  /* 0x00000224589a7981 */ /* 0x000564000c1e1520 */
.L_x_37:
[----:B------:R-:W-:Y:S05]  /*27f0*/  BSYNC B1 ;  /* 0x0000000000017941 */ /* 0x000fea0003800000 */
.L_x_36:
[----:B-----5:R-:W-:Y:S01]  /*2800*/  HADD2.F32 R173, -RZ, R154.H0_H0 ;  /* 0x2000009affad7230 */ /* 0x020fe20000004100 */
[----:B------:R-:W-:Y:S01]  /*2810*/  ISETP.GT.AND P1, PT, R0, 0x8, P3 ;  /* 0x000000080000780c */ /* 0x000fe20001f24270 */
[----:B------:R-:W-:Y:S03]  /*2820*/  BSSY B1, `(.L_x_38) ;  /* 0x000000a000017945 */ /* 0x000fe60003800000 */
[----:B-1----:R-:W-:-:S04]  /*2830*/  FMUL R90, R173, R156 ;  /* 0x0000009cad5a7220 */ /* 0x002fc80000400000 */
[----:B------:R-:W-:Y:S01]  /*2840*/  FFMA R90, R91, R155, R90 ;  /* 0x0000009b5b5a7223 */ /* 0x000fe2000000005a */
[----:B------:R-:W-:-:S04]  /*2850*/  @P2 IMAD.MOV.U32 R91, RZ, RZ, R171 ;  /* 0x000000ffff5b2224 */ /* 0x000fc800078e00ab */
[----:B------:R-:W-:-:S04]  /*2860*/  F2FP.F16.F32.PACK_AB R90, RZ, R90 ;  /* 0x0000005aff5a723e */ /* 0x000fc800000000ff */
[----:B------:R-:W-:Y:S01]  /*2870*/  PRMT R168, R90, 0x7610, R168 ;  /* 0x000076105aa87816 */ /* 0x000fe200000000a8 */
[----:B------:R-:W-:-:S05]  /*2880*/  @P2 IMAD.MOV.U32 R90, RZ, RZ, R170 ;  /* 0x000000ffff5a2224 */ /* 0x000fca00078e00aa */
[----:B------:R1:W-:Y:S01]  /*2890*/  @P2 STG.E.U16 desc[UR36][R90.64+0x2], R168 ;  /* 0x000002a85a002986 */ /* 0x0003e2000c101524 */
[----:B------:R-:W-:Y:S05]  /*28a0*/  @!P1 BRA `(.L_x_39) ;  /* 0x0000000000049947 */ /* 0x000fea0003800000 */
[----:B------:R3:W5:Y:S02]  /*28b0*/  LDG.E.LTC128B.U16 R154, desc[UR36][R162.64+0x10] ;  /* 0x00001024a29a7981 */ /* 0x000764000c1e1520 */
.L_x_39:
[----:B------:R-:W-:Y:S05]  /*28c0*/  BSYNC B1 ;  /* 0x0000000000017941 */ /* 0x000fea0003800000 */
.L_x_38:
[----:B-1---5:R-:W-:Y:S01]  /*28d0*/  HADD2.F32 R91, -RZ, R154.H0_H0 ;  /* 0x2000009aff5b7230 */ /* 0x022fe20000004100 */
[----:B------:R-:W-:Y:S01]  /*28e0*/  ISETP.GT.AND P2, PT, R0, 0x9, P3 ;  /* 0x000000090000780c */ /* 0x000fe20001f44270 */
[----:B------:R-:W-:Y:S01]  /*28f0*/  @P1 IMAD.MOV.U32 R90, RZ, RZ, R160 ;  /* 0x000000ffff5a1224 */ /* 0x000fe200078e00a0 */
[----:B------:R-:W-:Y:S02]  /*2900*/  BSSY B1, `(.L_x_40) ;  /* 0x0000009000017945 */ /* 0x000fe40003800000 */
[----:B------:R-:W-:-:S04]  /*2910*/  FMUL R91, R91, R156 ;  /* 0x0000009c5b5b7220 */ /* 0x000fc80000400000 */
[----:B------:R-:W-:-:S05]  /*2920*/  FFMA R91, R92, R155, R91 ;  /* 0x0000009b5c5b7223 */ /* 0x000fca000000005b */
[----:B------:R-:W-:-:S04]  /*2930*/  F2FP.F16.F32.PACK_AB R91, RZ, R91 ;  /* 0x0000005bff5b723e */ /* 0x000fc800000000ff */
[----:B------:R-:W-:Y:S02]  /*2940*/  PRMT R92, R91, 0x7610, R92 ;  /* 0x000076105b5c7816 */ /* 0x000fe4000000005c */
[----:B------:R-:W-:-:S05]  /*2950*/  @P1 MOV R91, R161 ;  /* 0x000000a1005b1202 */ /* 0x000fca0000000f00 */
[----:B------:R1:W-:Y:S01]  /*2960*/  @P1 STG.E.U16 desc[UR36][R90.64+0x10], R92 ;  /* 0x0000105c5a001986 */ /* 0x0003e2000c101524 */
[----:B------:R-:W-:Y:S05]  /*2970*/  @!P2 BRA `(.L_x_41) ;  /* 0x000000000004a947 */ /* 0x000fea0003800000 */
[----:B------:R4:W5:Y:S02]  /*2980*/  LDG.E.LTC128B.U16 R154, desc[UR36][R162.64+0x12] ;  /* 0x00001224a29a7981 */ /* 0x000964000c1e1520 */
.L_x_41:
[----:B------:R-:W-:Y:S05]  /*2990*/  BSYNC B1 ;  /* 0x0000000000017941 */ /* 0x000fea0003800000 */
.L_x_40:
[----:B-1---5:R-:W-:Y:S01]  /*29a0*/  HADD2.F32 R91, -RZ, R154.H0_H0 ;  /* 0x2000009aff5b7230 */ /* 0x022fe20000004100 */
[----:B------:R-:W-:Y:S01]  /*29b0*/  ISETP.GT.AND P1, PT, R0, 0x8, P0 ;  /* 0x000000080000780c */ /* 0x000fe20000724270 */
[----:B------:R-:W-:Y:S03]  /*29c0*/  BSSY B1, `(.L_x_42) ;  /* 0x000000a000017945 */ /* 0x000fe60003800000 */
[----:B------:R-:W-:Y:S01]  /*29d0*/  FMUL R90, R91, R156 ;  /* 0x0000009c5b5a7220 */ /* 0x000fe20000400000 */
[----:B------:R-:W-:-:S03]  /*29e0*/  @P2 IMAD.MOV.U32 R91, RZ, RZ, R161 ;  /* 0x000000ffff5b2224 */ /* 0x000fc600078e00a1 */
[----:B------:R-:W-:-:S05]  /*29f0*/  FFMA R90, R93, R155, R90 ;  /* 0x0000009b5d5a7223 */ /* 0x000fca000000005a */
[----:B------:R-:W-:-:S04]  /*2a00*/  F2FP.F16.F32.PACK_AB R90, RZ, R90 ;  /* 0x0000005aff5a723e */ /* 0x000fc800000000ff */
[----:B------:R-:W-:Y:S01]  /*2a10*/  PRMT R92, R90, 0x7610, R92 ;  /* 0x000076105a5c7816 */ /* 0x000fe2000000005c */
[----:B------:R-:W-:-:S05]  /*2a20*/  @P2 IMAD.MOV.U32 R90, RZ, RZ, R160 ;  /* 0x000000ffff5a2224 */ /* 0x000fca00078e00a0 */
[----:B------:R1:W-:Y:S01]  /*2a30*/  @P2 STG.E.U16 desc[UR36][R90.64+0x12], R92 ;  /* 0x0000125c5a002986 */ /* 0x0003e2000c101524 */
[----:B------:R-:W-:Y:S05]  /*2a40*/  @!P1 BRA `(.L_x_43) ;  /* 0x0000000000049947 */ /* 0x000fea0003800000 */
[----:B------:R0:W5:Y:S02]  /*2a50*/  LDG.E.LTC128B.U16 R154, desc[UR36][R88.64+0x10] ;  /* 0x00001024589a7981 */ /* 0x000164000c1e1520 */
.L_x_43:
[----:B------:R-:W-:Y:S05]  /*2a60*/  BSYNC B1 ;  /* 0x0000000000017941 */ /* 0x000fea0003800000 */
.L_x_42:
[----:B-1---5:R-:W-:Y:S01]  /*2a70*/  HADD2.F32 R91, -RZ, R154.H0_H0 ;  /* 0x2000009aff5b7230 */ /* 0x022fe20000004100 */
[----:B------:R-:W-:Y:S01]  /*2a80*/  ISETP.GT.AND P2, PT, R0, 0x9, P0 ;  /* 0x000000090000780c */ /* 0x000fe20000744270 */
[----:B------:R-:W-:Y:S01]  /*2a90*/  @P1 IMAD.MOV.U32 R90, RZ, RZ, R170 ;  /* 0x000000ffff5a1224 */ /* 0x000fe200078e00aa */
[----:B------:R-:W-:Y:S02]  /*2aa0*/  BSSY B1, `(.L_x_44) ;  /* 0x0000009000017945 */ /* 0x000fe40003800000 */
[----:B------:R-:W-:-:S04]  /*2ab0*/  FMUL R91, R91, R156 ;  /* 0x0000009c5b5b7220 */ /* 0x000fc80000400000 */
[----:B------:R-:W-:-:S05]  /*2ac0*/  FFMA R91, R94, R155, R91 ;  /* 0x0000009b5e5b7223 */ /* 0x000fca000000005b */
[----:B------:R-:W-:-:S04]  /*2ad0*/  F2FP.F16.F32.PACK_AB R91, RZ, R91 ;  /* 0x0000005bff5b723e */ /* 0x000fc800000000ff */
[----:B------:R-:W-:Y:S01]  /*2ae0*/  PRMT R92, R91, 0x7610, R92 ;  /* 0x000076105b5c7816 */ /* 0x000fe2000000005c */
[----:B------:R-:W-:-:S05]  /*2af0*/  @P1 IMAD.MOV.U32 R91, RZ, RZ, R171 ;  /* 0x000000ffff5b1224 */ /* 0x000fca00078e00ab */
[----:B------:R1:W-:Y:S01]  /*2b00*/  @P1 STG.E.U16 desc[UR36][R90.64+0x10], R92 ;  /* 0x0000105c5a001986 */ /* 0x0003e2000c101524 */
[----:B------:R-:W-:Y:S05]  /*2b10*/  @!P2 BRA `(.L_x_45) ;  /* 0x000000000004a947 */ /* 0x000fea0003800000 */
[----:B------:R0:W5:Y:S02]  /*2b20*/  LDG.E.LTC128B.U16 R154, desc[UR36][R88.64+0x12] ;  /* 0x00001224589a7981 */ /* 0x000164000c1e1520 */
.L_x_45:
[----:B------:R-:W-:Y:S05]  /*2b30*/  BSYNC B1 ;  /* 0x0000000000017941 */ /* 0x000fea0003800000 */
.L_x_44:
        /* <DEDUP_REMOVED lines=12> */
.L_x_47:
[----:B------:R-:W-:Y:S05]  /*2c00*/  BSYNC B1 ;  /* 0x0000000000017941 */ /* 0x000fea0003800000 */
.L_x_46:
        /* <DEDUP_REMOVED lines=12> */
.L_x_49:
[----:B------:R-:W-:Y:S05]  /*2cd0*/  BSYNC B1 ;  /* 0x0000000000017941 */ /* 0x000fea0003800000 */
.L_x_48:
[----:B-1---5:R-:W-:Y:S01]  /*2ce0*/  HADD2.F32 R91, -RZ, R154.H0_H0 ;  /* 0x2000009aff5b7230 */ /* 0x022fe20000004100 */
[----:B------:R-:W-:Y:S01]  /*2cf0*/  ISETP.GT.AND P1, PT, R0, 0x10, P0 ;  /* 0x000000100000780c */ /* 0x000fe20000724270 */
[----:B------:R-:W-:Y:S03]  /*2d00*/  BSSY B1, `(.L_x_50) ;  /* 0x000000a000017945 */ /* 0x000fe60003800000 */
[----:B------:R-:W-:Y:S01]  /*2d10*/  FMUL R90, R91, R156 ;  /* 0x0000009c5b5a7220 */ /* 0x000fe20000400000 */
[----:B------:R-:W-:-:S03]  /*2d20*/  @P2 MOV R91, R161 ;  /* 0x000000a1005b2202 */ /* 0x000fc60000000f00 */
[----:B------:R-:W-:-:S05]  /*2d30*/  FFMA R90, R97, R155, R90 ;  /* 0x0000009b615a7223 */ /* 0x000fca000000005a */
[----:B------:R-:W-:-:S04]  /*2d40*/  F2FP.F16.F32.PACK_AB R90, RZ, R90 ;  /* 0x0000005aff5a723e */ /* 0x000fc800000000ff */
[----:B------:R-:W-:Y:S01]  /*2d50*/  PRMT R92, R90, 0x7610, R92 ;  /* 0x000076105a5c7816 */ /* 0x000fe2000000005c */
[----:B------:R-:W-:-:S05]  /*2d60*/  @P2 IMAD.MOV.U32 R90, RZ, RZ, R160 ;  /* 0x000000ffff5a2224 */ /* 0x000fca00078e00a0 */
[----:B------:R1:W-:Y:S01]  /*2d70*/  @P2 STG.E.U16 desc[UR36][R90.64+0x22], R92 ;  /* 0x0000225c5a002986 */ /* 0x0003e2000c101524 */
[----:B------:R-:W-:Y:S05]  /*2d80*/  @!P1 BRA `(.L_x_51) ;  /* 0x0000000000049947 */ /* 0x000fea0003800000 */
[----:B------:R0:W5:Y:S02]  /*2d90*/  LDG.E.LTC128B.U16 R154, desc[UR36][R88.64+0x20] ;  /* 0x00002024589a7981 */ /* 0x000164000c1e1520 */
.L_x_51:
[----:B------:R-:W-:Y:S05]  /*2da0*/  BSYNC B1 ;  /* 0x0000000000017941 */ /* 0x000fea0003800000 */
.L_x_50:
        /* <DEDUP_REMOVED lines=12> */
.L_x_53:
[----:B------:R-:W-:Y:S05]  /*2e70*/  BSYNC B1 ;  /* 0x0000000000017941 */ /* 0x000fea0003800000 */
.L_x_52:
        /* <DEDUP_REMOVED lines=12> */
.L_x_55:
[----:B------:R-:W-:Y:S05]  /*2f40*/  BSYNC B1 ;  /* 0x0000000000017941 */ /* 0x000fea0003800000 */
.L_x_54:
        /* <DEDUP_REMOVED lines=12> */
.L_x_57:
[----:B------:R-:W-:Y:S05]  /*3010*/  BSYNC B1 ;  /* 0x0000000000017941 */ /* 0x000fea0003800000 */
.L_x_56:
        /* <DEDUP_REMOVED lines=12> */
.L_x_59:
[----:B------:R-:W-:Y:S05]  /*30e0*/  BSYNC B1 ;  /* 0x0000000000017941 */ /* 0x000fea0003800000 */
.L_x_58:
        /* <DEDUP_REMOVED lines=12> */
.L_x_61:
[----:B------:R-:W-:Y:S05]  /*31b0*/  BSYNC B1 ;  /* 0x0000000000017941 */ /* 0x000fea0003800000 */
.L_x_60:
        /* <DEDUP_REMOVED lines=12> */
.L_x_63:
[----:B------:R-:W-:Y:S05]  /*3280*/  BSYNC B1 ;  /* 0x0000000000017941 */ /* 0x000fea0003800000 */
.L_x_62:
        /* <DEDUP_REMOVED lines=12> */
.L_x_65:
[----:B------:R-:W-:Y:S05]  /*3350*/  BSYNC B1 ;  /* 0x0000000000017941 */ /* 0x000fea0003800000 */
.L_x_64:
        /* <DEDUP_REMOVED lines=12> */
.L_x_67:
[----:B------:R-:W-:Y:S05]  /*3420*/  BSYNC B1 ;  /* 0x0000000000017941 */ /* 0x000fea0003800000 */
.L_x_66:
        /* <DEDUP_REMOVED lines=12> */
.L_x_69:
[----:B------:R-:W-:Y:S05]  /*34f0*/  BSYNC B1 ;  /* 0x0000000000017941 */ /* 0x000fea0003800000 */
.L_x_68:
        /* <DEDUP_REMOVED lines=12> */
.L_x_71:
[----:B------:R-:W-:Y:S05]  /*35c0*/  BSYNC B1 ;  /* 0x0000000000017941 */ /* 0x000fea0003800000 */
.L_x_70:
        /* <DEDUP_REMOVED lines=12> */
.L_x_73:
[----:B------:R-:W-:Y:S05]  /*3690*/  BSYNC B1 ;  /* 0x0000000000017941 */ /* 0x000fea0003800000 */
.L_x_72:
        /* <DEDUP_REMOVED lines=12> */
.L_x_75:
[----:B------:R-:W-:Y:S05]  /*3760*/  BSYNC B1 ;  /* 0x0000000000017941 */ /* 0x000fea0003800000 */
.L_x_74:
        /* <DEDUP_REMOVED lines=12> */
.L_x_77:
[----:B------:R-:W-:Y:S05]  /*3830*/  BSYNC B1 ;  /* 0x0000000000017941 */ /* 0x000fea0003800000 */
.L_x_76:
        /* <DEDUP_REMOVED lines=12> */
.L_x_79:
[----:B------:R-:W-:Y:S05]  /*3900*/  BSYNC B1 ;  /* 0x0000000000017941 */ /* 0x000fea0003800000 */
.L_x_78:
        /* <DEDUP_REMOVED lines=12> */
.L_x_81:
[----:B------:R-:W-:Y:S05]  /*39d0*/  BSYNC B1 ;  /* 0x0000000000017941 */ /* 0x000fea0003800000 */
.L_x_80:
        /* <DEDUP_REMOVED lines=12> */
.L_x_83:
[----:B------:R-:W-:Y:S05]  /*3aa0*/  BSYNC B1 ;  /* 0x0000000000017941 */ /* 0x000fea0003800000 */
.L_x_82:
        /* <DEDUP_REMOVED lines=12> */
.L_x_85:
[----:B------:R-:W-:Y:S05]  /*3b70*/  BSYNC B1 ;  /* 0x0000000000017941 */ /* 0x000fea0003800000 */
.L_x_84:
        /* <DEDUP_REMOVED lines=12> */
.L_x_87:
[----:B------:R-:W-:Y:S05]  /*3c40*/  BSYNC B1 ;  /* 0x0000000000017941 */ /* 0x000fea0003800000 */
.L_x_86:
        /* <DEDUP_REMOVED lines=12> */
.L_x_89:
[----:B------:R-:W-:Y:S05]  /*3d10*/  BSYNC B1 ;  /* 0x0000000000017941 */ /* 0x000fea0003800000 */
.L_x_88:
        /* <DEDUP_REMOVED lines=12> */
.L_x_91:
[----:B------:R-:W-:Y:S05]  /*3de0*/  BSYNC B1 ;  /* 0x0000000000017941 */ /* 0x000fea0003800000 */
.L_x_90:
        /* <DEDUP_REMOVED lines=12> */
.L_x_93:
[----:B------:R-:W-:Y:S05]  /*3eb0*/  BSYNC B1 ;  /* 0x0000000000017941 */ /* 0x000fea0003800000 */
.L_x_92:
        /* <DEDUP_REMOVED lines=12> */
.L_x_95:
[----:B------:R-:W-:Y:S05]  /*3f80*/  BSYNC B1 ;  /* 0x0000000000017941 */ /* 0x000fea0003800000 */
.L_x_94:
        /* <DEDUP_REMOVED lines=12> */
.L_x_97:
[----:B------:R-:W-:Y:S05]  /*4050*/  BSYNC B1 ;  /* 0x0000000000017941 */ /* 0x000fea0003800000 */
.L_x_96:
        /* <DEDUP_REMOVED lines=12> */
.L_x_99:
[----:B------:R-:W-:Y:S05]  /*4120*/  BSYNC B1 ;  /* 0x0000000000017941 */ /* 0x000fea0003800000 */
.L_x_98:
        /* <DEDUP_REMOVED lines=12> */
.L_x_101:
[----:B------:R-:W-:Y:S05]  /*41f0*/  BSYNC B1 ;  /* 0x0000000000017941 */ /* 0x000fea0003800000 */
.L_x_100:
        /* <DEDUP_REMOVED lines=12> */
.L_x_103:
[----:B------:R-:W-:Y:S05]  /*42c0*/  BSYNC B1 ;  /* 0x0000000000017941 */ /* 0x000fea0003800000 */
.L_x_102:
        /* <DEDUP_REMOVED lines=12> */
.L_x_105:
[----:B------:R-:W-:Y:S05]  /*4390*/  BSYNC B1 ;  /* 0x0000000000017941 */ /* 0x000fea0003800000 */
.L_x_104:
        /* <DEDUP_REMOVED lines=12> */
.L_x_107:
[----:B------:R-:W-:Y:S05]  /*4460*/  BSYNC B1 ;  /* 0x0000000000017941 */ /* 0x000fea0003800000 */
.L_x_106:
        /* <DEDUP_REMOVED lines=12> */
.L_x_109:
[----:B------:R-:W-:Y:S05]  /*4530*/  BSYNC B1 ;  /* 0x0000000000017941 */ /* 0x000fea0003800000 */
.L_x_108:
        /* <DEDUP_REMOVED lines=12> */
.L_x_111:
[----:B------:R-:W-:Y:S05]  /*4600*/  BSYNC B1 ;  /* 0x0000000000017941 */ /* 0x000fea0003800000 */
.L_x_110:
        /* <DEDUP_REMOVED lines=12> */
.L_x_113:
[----:B------:R-:W-:Y:S05]  /*46d0*/  BSYNC B1 ;  /* 0x0000000000017941 */ /* 0x000fea0003800000 */
.L_x_112:
        /* <DEDUP_REMOVED lines=12> */
.L_x_115:
[----:B------:R-:W-:Y:S05]  /*47a0*/  BSYNC B1 ;  /* 0x0000000000017941 */ /* 0x000fea0003800000 */
.L_x_114:
        /* <DEDUP_REMOVED lines=12> */
.L_x_117:
[----:B------:R-:W-:Y:S05]  /*4870*/  BSYNC B1 ;  /* 0x0000000000017941 */ /* 0x000fea0003800000 */
.L_x_116:
        /* <DEDUP_REMOVED lines=12> */
.L_x_119:
[----:B------:R-:W-:Y:S05]  /*4940*/  BSYNC B1 ;  /* 0x0000000000017941 */ /* 0x000fea0003800000 */
.L_x_118:
        /* <DEDUP_REMOVED lines=12> */
.L_x_121:
[----:B------:R-:W-:Y:S05]  /*4a10*/  BSYNC B1 ;  /* 0x0000000000017941 */ /* 0x000fea0003800000 */
.L_x_120:
        /* <DEDUP_REMOVED lines=12> */
.L_x_123:
[----:B------:R-:W-:Y:S05]  /*4ae0*/  BSYNC B1 ;  /* 0x0000000000017941 */ /* 0x000fea0003800000 */
.L_x_122:
        /* <DEDUP_REMOVED lines=12> */
.L_x_125:
[----:B------:R-:W-:Y:S05]  /*4bb0*/  BSYNC B1 ;  /* 0x0000000000017941 */ /* 0x000fea0003800000 */
.L_x_124:
        /* <DEDUP_REMOVED lines=12> */
.L_x_127:
[----:B------:R-:W-:Y:S05]  /*4c80*/  BSYNC B1 ;  /* 0x0000000000017941 */ /* 0x000fea0003800000 */
.L_x_126:
        /* <DEDUP_REMOVED lines=12> */
.L_x_129:
[----:B------:R-:W-:Y:S05]  /*4d50*/  BSYNC B1 ;  /* 0x0000000000017941 */ /* 0x000fea0003800000 */
.L_x_128:
        /* <DEDUP_REMOVED lines=12> */
.L_x_131:
[----:B------:R-:W-:Y:S05]  /*4e20*/  BSYNC B1 ;  /* 0x0000000000017941 */ /* 0x000fea0003800000 */
.L_x_130:
        /* <DEDUP_REMOVED lines=12> */
.L_x_133:
[----:B------:R-:W-:Y:S05]  /*4ef0*/  BSYNC B1 ;  /* 0x0000000000017941 */ /* 0x000fea0003800000 */
.L_x_132:
        /* <DEDUP_REMOVED lines=12> */
.L_x_135:
[----:B------:R-:W-:Y:S05]  /*4fc0*/  BSYNC B1 ;  /* 0x0000000000017941 */ /* 0x000fea0003800000 */
.L_x_134:
        /* <DEDUP_REMOVED lines=12> */
.L_x_137:
[----:B------:R-:W-:Y:S05]  /*5090*/  BSYNC B1 ;  /* 0x0000000000017941 */ /* 0x000fea0003800000 */
.L_x_136:
        /* <DEDUP_REMOVED lines=12> */
.L_x_139:
[----:B------:R-:W-:Y:S05]  /*5160*/  BSYNC B1 ;  /* 0x0000000000017941 */ /* 0x000fea0003800000 */
.L_x_138:
        /* <DEDUP_REMOVED lines=12> */
.L_x_141:
[----:B------:R-:W-:Y:S05]  /*5230*/  BSYNC B1 ;  /* 0x0000000000017941 */ /* 0x000fea0003800000 */
.L_x_140:
        /* <DEDUP_REMOVED lines=12> */
.L_x_143:
[----:B------:R-:W-:Y:S05]  /*5300*/  BSYNC B1 ;  /* 0x0000000000017941 */ /* 0x000fea0003800000 */
.L_x_142:
        /* <DEDUP_REMOVED lines=12> */
.L_x_145:
[----:B------:R-:W-:Y:S05]  /*53d0*/  BSYNC B1 ;  /* 0x0000000000017941 */ /* 0x000fea0003800000 */
.L_x_144:
        /* <DEDUP_REMOVED lines=12> */
.L_x_147:
[----:B------:R-:W-:Y:S05]  /*54a0*/  BSYNC B1 ;  /* 0x0000000000017941 */ /* 0x000fea0003800000 */
.L_x_146:
        /* <DEDUP_REMOVED lines=12> */
.L_x_149:
[----:B------:R-:W-:Y:S05]  /*5570*/  BSYNC B1 ;  /* 0x0000000000017941 */ /* 0x000fea0003800000 */
.L_x_148:
        /* <DEDUP_REMOVED lines=12> */
.L_x_151:
[----:B------:R-:W-:Y:S05]  /*5640*/  BSYNC B1 ;  /* 0x0000000000017941 */ /* 0x000fea0003800000 */
.L_x_150:
        /* <DEDUP_REMOVED lines=12> */
.L_x_153:
[----:B------:R-:W-:Y:S05]  /*5710*/  BSYNC B1 ;  /* 0x0000000000017941 */ /* 0x000fea0003800000 */
.L_x_152:
        /* <DEDUP_REMOVED lines=12> */
.L_x_155:
[----:B------:R-:W-:Y:S05]  /*57e0*/  BSYNC B1 ;  /* 0x0000000000017941 */ /* 0x000fea0003800000 */
.L_x_154:
[----:B-1---5:R-:W-:Y:S01]  /*57f0*/  HADD2.F32 R91, -RZ, R154.H0_H0 ;  /* 0x2000009aff5b7230 */ /* 0x022fe20000004100 */
[----:B------:R-:W-:Y:S01]  /*5800*/  ISETP.GT.AND P1, PT, R0, 0x79, P0 ;  /* 0x000000790000780c */ /* 0x000fe20000724270 */
[----:B------:R-:W-:Y:S01]  /*5810*/  @P2 IMAD.MOV.U32 R8, RZ, RZ, R170 ;  /* 0x000000ffff082224 */ /* 0x000fe200078e00aa */
[----:B------:R-:W-:Y:S01]  /*5820*/  IADD3 R157, P0, R157, 0x80, RZ ;  /* 0x000000809d9d7810 */ /* 0x000fe20007f1e0ff */
[----:B------:R-:W-:Y:S01]  /*5830*/  BSSY B1, `(.L_x_156) ;  /* 0x000000a000017945 */ /* 0x000fe20003800000 */
[----:B------:R-:W-:-:S04]  /*5840*/  FMUL R91, R91, R156 ;  /* 0x0000009c5b5b7220 */ /* 0x000fc80000400000 */
[----:B------:R-:W-:-:S05]  /*5850*/  FFMA R91, R150, R155, R91 ;  /* 0x0000009b965b7223 */ /* 0x000fca000000005b */
[----:B------:R-:W-:-:S04]  /*5860*/  F2FP.F16.F32.PACK_AB R91, RZ, R91 ;  /* 0x0000005bff5b723e */ /* 0x000fc800000000ff */
[----:B------:R-:W-:Y:S01]  /*5870*/  PRMT R90, R91, 0x7610, R90 ;  /* 0x000076105b5a7816 */ /* 0x000fe2000000005a */
[----:B------:R-:W-:Y:S02]  /*5880*/  IMAD.X R91, RZ, RZ, R9, P0 ;  /* 0x000000ffff5b7224 */ /* 0x000fe400000e0609 */
[----:B------:R-:W-:-:S05]  /*5890*/  @P2 IMAD.MOV.U32 R9, RZ, RZ, R171 ;  /* 0x000000ffff092224 */ /* 0x000fca00078e00ab */
[----:B------:R1:W-:Y:S01]  /*58a0*/  @P2 STG.E.U16 desc[UR36][R8.64+0xf0], R90 ;  /* 0x0000f05a08002986 */ /* 0x0003e2000c101524 */
[----:B------:R-:W-:Y:S05]  /*58b0*/  @!P1 BRA `(.L_x_157) ;  /* 0x0000000000049947 */ /* 0x000fea0003800000 */
[----:B------:R0:W5:Y:S02]  /*58c0*/  LDG.E.LTC128B.U16 R154, desc[UR36][R88.64+0xf2] ;  /* 0x0000f224589a7981 */ /* 0x000164000c1e1520 */
.L_x_157:
[----:B------:R-:W-:Y:S05]  /*58d0*/  BSYNC B1 ;  /* 0x0000000000017941 */ /* 0x000fea0003800000 */
.L_x_156:
[----:B-1---5:R-:W-:Y:S01]  /*58e0*/  HADD2.F32 R9, -RZ, R154.H0_H0 ;  /* 0x2000009aff097230 */ /* 0x022fe20000004100 */
[----:B------:R-:W-:Y:S01]  /*58f0*/  ISETP.GT.AND P0, PT, R3, 0x80, PT ;  /* 0x000000800300780c */ /* 0x000fe20003f04270 */
[----:B------:R-:W-:-:S03]  /*5900*/  IMAD R8, R91, R14, RZ ;  /* 0x0000000e5b087224 */ /* 0x000fc600078e02ff */
[----:B0-2---:R-:W-:Y:S01]  /*5910*/  FMUL R88, R9, R156 ;  /* 0x0000009c09587220 */ /* 0x005fe20000400000 */
[C---:B------:R-:W-:Y:S01]  /*5920*/  IMAD R97, R157.reuse, R15, R8 ;  /* 0x0000000f9d617224 */ /* 0x040fe200078e0208 */
[----:B------:R-:W-:Y:S01]  /*5930*/  ISETP.GT.AND P3, PT, R0, RZ, P0 ;  /* 0x000000ff0000720c */ /* 0x000fe20000764270 */
[----:B------:R-:W-:-:S04]  /*5940*/  IMAD.WIDE.U32 R8, R157, R14, R158 ;  /* 0x0000000e9d087225 */ /* 0x000fc800078e009e */
[----:B------:R-:W-:Y:S01]  /*5950*/  FFMA R151, R151, R155, R88 ;  /* 0x0000009b97977223 */ /* 0x000fe20000000058 */
[----:B------:R-:W-:Y:S01]  /*5960*/  IMAD.IADD R9, R9, 0x1, R97 ;  /* 0x0000000109097824 */ /* 0x000fe200078e0261 */
[----:B------:R-:W-:-:S03]  /*5970*/  LEA R88, P2, R8, R10, 0x1 ;  /* 0x0000000a08587211 */ /* 0x000fc600078408ff */
[----:B------:R-:W-:Y:S02]  /*5980*/  F2FP.F16.F32.PACK_AB R151, RZ, R151 ;  /* 0x00000097ff97723e */ /* 0x000fe400000000ff */
[----:B------:R-:W-:-:S03]  /*5990*/  LEA.HI.X R89, R8, R11, R9, 0x1, P2 ;  /* 0x0000000b08597211 */ /* 0x000fc600010f0c09 */
[----:B------:R0:W-:Y:S04]  /*59a0*/  @P1 STG.E.U16 desc[UR36][R170.64+0xf2], R151 ;  /* 0x0000f297aa001986 */ /* 0x0001e8000c101524 */
[----:B------:R-:W2:Y:S01]  /*59b0*/  @P3 LDG.E.LTC128B.U16 R154, desc[UR36][R88.64] ;  /* 0x00000024589a3981 */ /* 0x000ea2000c1e1520 */
[----:B------:R-:W-:Y:S01]  /*59c0*/  IMAD.WIDE.U32 R8, R157, R14, R6 ;  /* 0x0000000e9d087225 */ /* 0x000fe200078e0006 */
[C---:B------:R-:W-:Y:S01]  /*59d0*/  SHF.L.U32 R93, R4.reuse, 0x8, RZ ;  /* 0x00000008045d7819 */ /* 0x040fe200000006ff */
[----:B------:R-:W-:Y:S01]  /*59e0*/  BSSY B1, `(.L_x_158) ;  /* 0x0000011000017945 */ /* 0x000fe20003800000 */
[----:B------:R-:W-:Y:S01]  /*59f0*/  SHF.L.U64.HI R95, R4, 0x8, R5 ;  /* 0x00000008045f7819 */ /* 0x000fe20000010205 */
[----:B------:R-:W-:Y:S01]  /*5a00*/  IMAD.IADD R9, R97, 0x1, R9 ;  /* 0x0000000161097824 */ /* 0x000fe200078e0209 */
[----:B------:R-:W-:Y:S01]  /*5a10*/  ISETP.GT.AND P2, PT, R0, 0x1, P0 ;  /* 0x000000010000780c */ /* 0x000fe20000744270 */
[----:B------:R-:W-:Y:S01]  /*5a20*/  IMAD.WIDE.U32 R90, R23, R12, R8 ;  /* 0x0000000c175a7225 */ /* 0x000fe200078e0008 */
[----:B------:R-:W-:-:S03]  /*5a30*/  IADD3 R8, P1, R93, R160, RZ ;  /* 0x000000a05d087210 */ /* 0x000fc60007f3e0ff */
[----:B------:R-:W-:Y:S01]  /*5a40*/  IMAD.IADD R5, R13, 0x1, R91 ;  /* 0x000000010d057824 */ /* 0x000fe200078e025b */
[----:B------:R-:W-:Y:S01]  /*5a50*/  LEA R4, P4, R90, R10, 0x1 ;  /* 0x0000000a5a047211 */ /* 0x000fe200078808ff */
[----:B------:R-:W-:-:S03]  /*5a60*/  IMAD.X R9, R95, 0x1, R161, P1 ;  /* 0x000000015f097824 */ /* 0x000fc600008e06a1 */
[----:B------:R-:W-:Y:S01]  /*5a70*/  LEA.HI.X R5, R90, R11, R5, 0x1, P4 ;  /* 0x0000000b5a057211 */ /* 0x000fe200020f0c05 */
[----:B--2---:R-:W-:-:S05]  /*5a80*/  HADD2.F32 R15, -RZ, R154.H0_H0 ;  /* 0x2000009aff0f7230 */ /* 0x004fca0000004100 */
[----:B------:R-:W-:-:S04]  /*5a90*/  FMUL R15, R15, R156 ;  /* 0x0000009c0f0f7220 */ /* 0x000fc80000400000 */
[----:B------:R-:W-:-:S05]  /*5aa0*/  FFMA R15, R24, R155, R15 ;  /* 0x0000009b180f7223 */ /* 0x000fca000000000f */
[----:B------:R-:W-:-:S05]  /*5ab0*/  F2FP.F16.F32.PACK_AB R15, RZ, R15 ;  /* 0x0000000fff0f723e */ /* 0x000fca00000000ff */
[----:B------:R0:W-:Y:S01]  /*5ac0*/  @P3 STG.E.U16 desc[UR36][R8.64], R15 ;  /* 0x0000000f08003986 */ /* 0x0001e2000c101524 */
[----:B------:R-:W-:Y:S05]  /*5ad0*/  @!P2 BRA `(.L_x_159) ;  /* 0x000000000004a947 */ /* 0x000fea0003800000 */
[----:B------:R1:W5:Y:S02]  /*5ae0*/  LDG.E.LTC128B.U16 R154, desc[UR36][R4.64+0x2] ;  /* 0x00000224049a7981 */ /* 0x000364000c1e1520 */
.L_x_159:
[----:B------:R-:W-:Y:S05]  /*5af0*/  BSYNC B1 ;  /* 0x0000000000017941 */ /* 0x000fea0003800000 */
.L_x_158:
[----:B0----5:R-:W-:Y:S01]  /*5b00*/  HADD2.F32 R15, -RZ, R154.H0_H0 ;  /* 0x2000009aff0f7230 */ /* 0x021fe20000004100 */
[----:B------:R-:W-:Y:S01]  /*5b10*/  ISETP.GT.AND P1, PT, R3, 0x88, PT ;  /* 0x000000880300780c */ /* 0x000fe20003f24270 */
[----:B------:R-:W-:Y:S03]  /*5b20*/  BSSY B1, `(.L_x_160) ;  /* 0x000000f000017945 */ /* 0x000fe60003800000 */
[----:B------:R-:W-:Y:S01]  /*5b30*/  FMUL R24, R15, R156 ;  /* 0x0000009c0f187220 */ /* 0x000fe20000400000 */
[----:B------:R-:W-:Y:S01]  /*5b40*/  IMAD.WIDE.U32 R14, R157, R14, R164 ;  /* 0x0000000e9d0e7225 */ /* 0x000fe200078e00a4 */
[----:B------:R-:W-:-:S03]  /*5b50*/  ISETP.GT.AND P3, PT, R0, RZ, P1 ;  /* 0x000000ff0000720c */ /* 0x000fc60000f64270 */
[----:B------:R-:W-:Y:S01]  /*5b60*/  FFMA R24, R25, R155, R24 ;  /* 0x0000009b19187223 */ /* 0x000fe20000000018 */
[----:B------:R-:W-:Y:S01]  /*5b70*/  IMAD.IADD R97, R97, 0x1, R15 ;  /* 0x0000000161617824 */ /* 0x000fe200078e020f */
[-C--:B------:R-:W-:Y:S02]  /*5b80*/  IADD3 R21, P5, R20, R14.reuse, RZ ;  /* 0x0000000e14157210 */ /* 0x080fe40007fbe0ff */
[----:B------:R-:W-:Y:S02]  /*5b90*/  IADD3 R20, P4, R6, R14, RZ ;  /* 0x0000000e06147210 */ /* 0x000fe40007f9e0ff */
[----:B------:R-:W-:Y:S01]  /*5ba0*/  F2FP.F16.F32.PACK_AB R24, RZ, R24 ;  /* 0x00000018ff18723e */ /* 0x000fe200000000ff */
[----:B------:R-:W-:Y:S01]  /*5bb0*/  IMAD.X R158, R97, 0x1, R159, P5 ;  /* 0x00000001619e7824 */ /* 0x000fe200028e069f */
[----:B------:R-:W-:-:S03]  /*5bc0*/  LEA R14, P5, R21, R10, 0x1 ;  /* 0x0000000a150e7211 */ /* 0x000fc600078a08ff */
[----:B------:R0:W-:Y:S01]  /*5bd0*/  @P2 STG.E.U16 desc[UR36][R8.64+0x2], R24 ;  /* 0x0000021808002986 */ /* 0x0001e2000c101524 */
[----:B------:R-:W-:Y:S01]  /*5be0*/  LEA.HI.X R15, R21, R11, R158, 0x1, P5 ;  /* 0x0000000b150f7211 */ /* 0x000fe200028f0c9e */
[----:B------:R-:W-:Y:S08]  /*5bf0*/  @!P3 BRA `(.L_x_161) ;  /* 0x000000000004b947 */ /* 0x000ff00003800000 */
[----:B------:R2:W5:Y:S02]  /*5c00*/  LDG.E.LTC128B.U16 R154, desc[UR36][R14.64] ;  /* 0x000000240e9a7981 */ /* 0x000564000c1e1520 */
.L_x_161:
[----:B------:R-:W-:Y:S05]  /*5c10*/  BSYNC B1 ;  /* 0x0000000000017941 */ /* 0x000fea0003800000 */
.L_x_160:
[----:B-----5:R-:W-:Y:S01]  /*5c20*/  HADD2.F32 R3, -RZ, R154.H0_H0 ;  /* 0x2000009aff037230 */ /* 0x020fe20000004100 */
[----:B------:R-:W-:Y:S01]  /*5c30*/  ISETP.GT.AND P2, PT, R0, 0x1, P1 ;  /* 0x000000010000780c */ /* 0x000fe20000f44270 */
[----:B------:R-:W-:Y:S01]  /*5c40*/  IMAD.X R21, R7, 0x1, R97, P4 ;  /* 0x0000000107157824 */ /* 0x000fe200020e0661 */
[----:B------:R-:W-:Y:S01]  /*5c50*/  IADD3 R6, P4, R8, R167, RZ ;  /* 0x000000a708067210 */ /* 0x000fe20007f9e0ff */
[----:B------:R-:W-:Y:S01]  /*5c60*/  BSSY B1, `(.L_x_162) ;  /* 0x000000c000017945 */ /* 0x000fe20003800000 */
[----:B------:R-:W-:Y:S01]  /*5c70*/  FMUL R3, R3, R156 ;  /* 0x0000009c03037220 */ /* 0x000fe20000400000 */
[----:B--2---:R-:W-:-:S04]  /*5c80*/  IMAD.WIDE.U32 R14, R23, R12, R20 ;  /* 0x0000000c170e7225 */ /* 0x004fc800078e0014 */
[----:B------:R-:W-:Y:S01]  /*5c90*/  FFMA R3, R26, R155, R3 ;  /* 0x0000009b1a037223 */ /* 0x000fe20000000003 */
[----:B------:R-:W-:Y:S01]  /*5ca0*/  IMAD.X R7, R9, 0x1, R169, P4 ;  /* 0x0000000109077824 */ /* 0x000fe200020e06a9 */
[----:B------:R-:W-:Y:S01]  /*5cb0*/  LEA R10, P5, R14, R10, 0x1 ;  /* 0x0000000a0e0a7211 */ /* 0x000fe200078a08ff */
[----:B------:R-:W-:Y:S02]  /*5cc0*/  IMAD.IADD R13, R13, 0x1, R15 ;  /* 0x000000010d0d7824 */ /* 0x000fe400078e020f */
[----:B------:R-:W-:-:S03]  /*5cd0*/  F2FP.F16.F32.PACK_AB R3, RZ, R3 ;  /* 0x00000003ff03723e */ /* 0x000fc600000000ff */
[----:B------:R-:W-:Y:S02]  /*5ce0*/  LEA.HI.X R11, R14, R11, R13, 0x1, P5 ;  /* 0x0000000b0e0b7211 */ /* 0x000fe400028f0c0d */
[----:B------:R2:W-:Y:S01]  /*5cf0*/  @P3 STG.E.U16 desc[UR36][R6.64], R3 ;  /* 0x0000000306003986 */ /* 0x0005e2000c101524 */
[----:B------:R-:W-:Y:S05]  /*5d00*/  @!P2 BRA `(.L_x_163) ;  /* 0x000000000004a947 */ /* 0x000fea0003800000 */
[----:B------:R0:W5:Y:S02]  /*5d10*/  LDG.E.LTC128B.U16 R154, desc[UR36][R10.64+0x2] ;  /* 0x000002240a9a7981 */ /* 0x000164000c1e1520 */
.L_x_163:
[----:B------:R-:W-:Y:S05]  /*5d20*/  BSYNC B1 ;  /* 0x0000000000017941 */ /* 0x000fea0003800000 */
.L_x_162:
[----:B--2--5:R-:W-:Y:S01]  /*5d30*/  HADD2.F32 R3, -RZ, R154.H0_H0 ;  /* 0x2000009aff037230 */ /* 0x024fe20000004100 */
[----:B------:R-:W-:Y:S01]  /*5d40*/  ISETP.GT.AND P3, PT, R0, 0x8, P0 ;  /* 0x000000080000780c */ /* 0x000fe20000764270 */
[----:B------:R-:W-:Y:S03]  /*5d50*/  BSSY B1, `(.L_x_164) ;  /* 0x0000007000017945 */ /* 0x000fe60003800000 */
[----:B------:R-:W-:-:S04]  /*5d60*/  FMUL R12, R3, R156 ;  /* 0x0000009c030c7220 */ /* 0x000fc80000400000 */
[----:B------:R-:W-:-:S05]  /*5d70*/  FFMA R12, R27, R155, R12 ;  /* 0x0000009b1b0c7223 */ /* 0x000fca000000000c */
[----:B------:R-:W-:-:S05]  /*5d80*/  F2FP.F16.F32.PACK_AB R12, RZ, R12 ;  /* 0x0000000cff0c723e */ /* 0x000fca00000000ff */
[----:B------:R2:W-:Y:S01]  /*5d90*/  @P2 STG.E.U16 desc[UR36][R6.64+0x2], R12 ;  /* 0x0000020c06002986 */ /* 0x0005e2000c101524 */
[----:B------:R-:W-:Y:S05]  /*5da0*/  @!P3 BRA `(.L_x_165) ;  /* 0x000000000004b947 */ /* 0x000fea0003800000 */
[----:B------:R0:W5:Y:S02]  /*5db0*/  LDG.E.LTC128B.U16 R154, desc[UR36][R4.64+0x10] ;  /* 0x00001024049a7981 */ /* 0x000164000c1e1520 */
.L_x_165:
[----:B------:R-:W-:Y:S05]  /*5dc0*/  BSYNC B1 ;  /* 0x0000000000017941 */ /* 0x000fea0003800000 */
.L_x_164:
[----:B-----5:R-:W-:Y:S01]  /*5dd0*/  HADD2.F32 R3, -RZ, R154.H0_H0 ;  /* 0x2000009aff037230 */ /* 0x020fe20000004100 */
[----:B------:R-:W-:Y:S01]  /*5de0*/  ISETP.GT.AND P2, PT, R0, 0x9, P0 ;  /* 0x000000090000780c */ /* 0x000fe20000744270 */
[----:B--2---:R-:W-:Y:S01]  /*5df0*/  IMAD.MOV.U32 R6, RZ, RZ, R8 ;  /* 0x000000ffff067224 */ /* 0x004fe200078e0008 */
[----:B------:R-:W-:Y:S01]  /*5e00*/  BSSY B1, `(.L_x_166) ;  /* 0x0000008000017945 */ /* 0x000fe20003800000 */
[----:B------:R-:W-:Y:S02]  /*5e10*/  IMAD.MOV.U32 R7, RZ, RZ, R9 ;  /* 0x000000ffff077224 */ /* 0x000fe400078e0009 */
[----:B------:R-:W-:-:S04]  /*5e20*/  FMUL R3, R3, R156 ;  /* 0x0000009c03037220 */ /* 0x000fc80000400000 */
[----:B------:R-:W-:-:S05]  /*5e30*/  FFMA R3, R28, R155, R3 ;  /* 0x0000009b1c037223 */ /* 0x000fca0000000003 */
[----:B------:R-:W-:-:S05]  /*5e40*/  F2FP.F16.F32.PACK_AB R3, RZ, R3 ;  /* 0x00000003ff03723e */ /* 0x000fca00000000ff */
[----:B------:R2:W-:Y:S01]  /*5e50*/  @P3 STG.E.U16 desc[UR36][R6.64+0x10], R3 ;  /* 0x0000100306003986 */ /* 0x0005e2000c101524 */
[----:B------:R-:W-:Y:S05]  /*5e60*/  @!P2 BRA `(.L_x_167) ;  /* 0x000000000004a947 */ /* 0x000fea0003800000 */
[----:B------:R0:W5:Y:S02]  /*5e70*/  LDG.E.LTC128B.U16 R154, desc[UR36][R4.64+0x12] ;  /* 0x00001224049a7981 */ /* 0x000164000c1e1520 */
.L_x_167:
[----:B------:R-:W-:Y:S05]  /*5e80*/  BSYNC B1 ;  /* 0x0000000000017941 */ /* 0x000fea0003800000 */
.L_x_166:
        /* <DEDUP_REMOVED lines=9> */
.L_x_169:
[----:B------:R-:W-:Y:S05]  /*5f20*/  BSYNC B1 ;  /* 0x0000000000017941 */ /* 0x000fea0003800000 */
.L_x_168:
[----:B-----5:R-:W-:Y:S01]  /*5f30*/  HADD2.F32 R3, -RZ, R154.H0_H0 ;  /* 0x2000009aff037230 */ /* 0x020fe20000004100 */
[----:B0-----:R-:W-:Y:S01]  /*5f40*/  IADD3 R8, P3, R167, R8, RZ ;  /* 0x00000008a7087210 */ /* 0x001fe20007f7e0ff */
[----:B------:R-:W-:Y:S01]  /*5f50*/  BSSY B1, `(.L_x_170) ;  /* 0x0000009000017945 */ /* 0x000fe20003800000 */
[----:B------:R-:W-:Y:S02]  /*5f60*/  ISETP.GT.AND P2, PT, R0, 0x9, P1 ;  /* 0x000000090000780c */ /* 0x000fe40000f44270 */
[----:B------:R-:W-:Y:S01]  /*5f70*/  FMUL R3, R3, R156 ;  /* 0x0000009c03037220 */ /* 0x000fe20000400000 */
[----:B------:R-:W-:-:S03]  /*5f80*/  IADD3.X R9, R169, R9, RZ, P3, !PT ;  /* 0x00000009a9097210 */ /* 0x000fc60001ffe4ff */
[----:B------:R-:W-:-:S05]  /*5f90*/  FFMA R3, R30, R155, R3 ;  /* 0x0000009b1e037223 */ /* 0x000fca0000000003 */
[----:B------:R-:W-:-:S05]  /*5fa0*/  F2FP.F16.F32.PACK_AB R3, RZ, R3 ;  /* 0x00000003ff03723e */ /* 0x000fca00000000ff */
[----:B------:R0:W-:Y:S01]  /*5fb0*/  @P4 STG.E.U16 desc[UR36][R8.64+0x10], R3 ;  /* 0x0000100308004986 */ /* 0x0001e2000c101524 */
[----:B------:R-:W-:Y:S05]  /*5fc0*/  @!P2 BRA `(.L_x_171) ;  /* 0x000000000004a947 */ /* 0x000fea0003800000 */
[----:B------:R0:W5:Y:S02]  /*5fd0*/  LDG.E.LTC128B.U16 R154, desc[UR36][R10.64+0x12] ;  /* 0x000012240a9a7981 */ /* 0x000164000c1e1520 */
.L_x_171:
[----:B------:R-:W-:Y:S05]  /*5fe0*/  BSYNC B1 ;  /* 0x0000000000017941 */ /* 0x000fea0003800000 */
.L_x_170:
[----:B0----5:R-:W-:Y:S01]  /*5ff0*/  HADD2.F32 R3, -RZ, R154.H0_H0 ;  /* 0x2000009aff037230 */ /* 0x021fe20000004100 */
[----:B------:R-:W-:Y:S01]  /*6000*/  ISETP.GT.AND P3, PT, R0, 0x10, P0 ;  /* 0x000000100000780c */ /* 0x000fe20000764270 */
[----:B------:R-:W-:Y:S03]  /*6010*/  BSSY B1, `(.L_x_172) ;  /* 0x0000009000017945 */ /* 0x000fe60003800000 */
[----:B------:R-:W-:-:S04]  /*6020*/  FMUL R8, R3, R156 ;  /* 0x0000009c03087220 */ /* 0x000fc80000400000 */
[----:B------:R-:W-:Y:S01]  /*6030*/  FFMA R31, R31, R155, R8 ;  /* 0x0000009b1f1f7223 */ /* 0x000fe20000000008 */
[----:B------:R-:W-:-:S04]  /*6040*/  IADD3 R8, P4, P5, R167, R160, R93 ;  /* 0x000000a0a7087210 */ /* 0x000fc80007d9e05d */
[----:B------:R-:W-:Y:S02]  /*6050*/  F2FP.F16.F32.PACK_AB R31, RZ, R31 ;  /* 0x0000001fff1f723e */ /* 0x000fe400000000ff */
[----:B------:R-:W-:-:S05]  /*6060*/  IADD3.X R9, R169, R161, R95, P4, P5 ;  /* 0x000000a1a9097210 */ /* 0x000fca00027ea45f */
[----:B------:R0:W-:Y:S01]  /*6070*/  @P2 STG.E.U16 desc[UR36][R8.64+0x12], R31 ;  /* 0x0000121f08002986 */ /* 0x0001e2000c101524 */
[----:B------:R-:W-:Y:S05]  /*6080*/  @!P3 BRA `(.L_x_173) ;  /* 0x000000000004b947 */ /* 0x000fea0003800000 */
[----:B------:R0:W5:Y:S02]  /*6090*/  LDG.E.LTC128B.U16 R154, desc[UR36][R4.64+0x20] ;  /* 0x00002024049a7981 */ /* 0x000164000c1e1520 */
.L_x_173:
[----:B------:R-:W-:Y:S05]  /*60a0*/  BSYNC B1 ;  /* 0x0000000000017941 */ /* 0x000fea0003800000 */
.L_x_172:
[----:B-----5:R-:W-:Y:S01]  /*60b0*/  HADD2.F32 R3, -RZ, R154.H0_H0 ;  /* 0x2000009aff037230 */ /* 0x020fe20000004100 */
        /* <DEDUP_REMOVED lines=8> */
.L_x_175:
[----:B------:R-:W-:Y:S05]  /*6140*/  BSYNC B1 ;  /* 0x0000000000017941 */ /* 0x000fea0003800000 */
.L_x_174:
[----:B0----5:R-:W-:Y:S01]  /*6150*/  HADD2.F32 R3, -RZ, R154.H0_H0 ;  /* 0x2000009aff037230 */ /* 0x021fe20000004100 */
[----:B------:R-:W-:Y:S01]  /*6160*/  ISETP.GT.AND P3, PT, R0, 0x10, P1 ;  /* 0x000000100000780c */ /* 0x000fe20000f64270 */
[----:B------:R-:W-:Y:S03]  /*6170*/  BSSY B1, `(.L_x_176) ;  /* 0x0000007000017945 */ /* 0x000fe60003800000 */
[----:B--2---:R-:W-:-:S04]  /*6180*/  FMUL R12, R3, R156 ;  /* 0x0000009c030c7220 */ /* 0x004fc80000400000 */
[----:B------:R-:W-:-:S05]  /*6190*/  FFMA R12, R33, R155, R12 ;  /* 0x0000009b210c7223 */ /* 0x000fca000000000c */
[----:B------:R-:W-:-:S05]  /*61a0*/  F2FP.F16.F32.PACK_AB R12, RZ, R12 ;  /* 0x0000000cff0c723e */ /* 0x000fca00000000ff */
[----:B------:R0:W-:Y:S01]  /*61b0*/  @P2 STG.E.U16 desc[UR36][R6.64+0x22], R12 ;  /* 0x0000220c06002986 */ /* 0x0001e2000c101524 */
[----:B------:R-:W-:Y:S05]  /*61c0*/  @!P3 BRA `(.L_x_177) ;  /* 0x000000000004b947 */ /* 0x000fea0003800000 */
[----:B------:R2:W5:Y:S02]  /*61d0*/  LDG.E.LTC128B.U16 R154, desc[UR36][R10.64+0x20] ;  /* 0x000020240a9a7981 */ /* 0x000564000c1e1520 */
.L_x_177:
[----:B------:R-:W-:Y:S05]  /*61e0*/  BSYNC B1 ;  /* 0x0000000000017941 */ /* 0x000fea0003800000 */
.L_x_176:
        /* <DEDUP_REMOVED lines=9> */
.L_x_179:
[----:B------:R-:W-:Y:S05]  /*6280*/  BSYNC B1 ;  /* 0x0000000000017941 */ /* 0x000fea0003800000 */
.L_x_178:
[----:B0----5:R-:W-:Y:S01]  /*6290*/  HADD2.F32 R3, -RZ, R154.H0_H0 ;  /* 0x2000009aff037230 */ /* 0x021fe20000004100 */
        /* <DEDUP_REMOVED lines=8> */
.L_x_181:
[----:B------:R-:W-:Y:S05]  /*6320*/  BSYNC B1 ;  /* 0x0000000000017941 */ /* 0x000fea0003800000 */
.L_x_180:
        /* <DEDUP_REMOVED lines=9> */
.L_x_183:
[----:B------:R-:W-:Y:S05]  /*63c0*/  BSYNC B1 ;  /* 0x0000000000017941 */ /* 0x000fea0003800000 */
.L_x_182:
        /* <DEDUP_REMOVED lines=9> */
.L_x_185:
[----:B------:R-:W-:Y:S05]  /*6460*/  BSYNC B1 ;  /* 0x0000000000017941 */ /* 0x000fea0003800000 */
.L_x_184:
        /* <DEDUP_REMOVED lines=9> */
.L_x_187:
[----:B------:R-:W-:Y:S05]  /*6500*/  BSYNC B1 ;  /* 0x0000000000017941 */ /* 0x000fea0003800000 */
.L_x_186:
        /* <DEDUP_REMOVED lines=9> */
.L_x_189:
[----:B------:R-:W-:Y:S05]  /*65a0*/  BSYNC B1 ;  /* 0x0000000000017941 */ /* 0x000fea0003800000 */
.L_x_188:
        /* <DEDUP_REMOVED lines=9> */
.L_x_191:
[----:B------:R-:W-:Y:S05]  /*6640*/  BSYNC B1 ;  /* 0x0000000000017941 */ /* 0x000fea0003800000 */
.L_x_190:
        /* <DEDUP_REMOVED lines=9> */
.L_x_193:
[----:B------:R-:W-:Y:S05]  /*66e0*/  BSYNC B1 ;  /* 0x0000000000017941 */ /* 0x000fea0003800000 */
.L_x_192:
        /* <DEDUP_REMOVED lines=9> */
.L_x_195:
[----:B------:R-:W-:Y:S05]  /*6780*/  BSYNC B1 ;  /* 0x0000000000017941 */ /* 0x000fea0003800000 */
.L_x_194:
        /* <DEDUP_REMOVED lines=9> */
.L_x_197:
[----:B------:R-:W-:Y:S05]  /*6820*/  BSYNC B1 ;  /* 0x0000000000017941 */ /* 0x000fea0003800000 */
.L_x_196:
        /* <DEDUP_REMOVED lines=9> */
.L_x_199:
[----:B------:R-:W-:Y:S05]  /*68c0*/  BSYNC B1 ;  /* 0x0000000000017941 */ /* 0x000fea0003800000 */
.L_x_198:
        /* <DEDUP_REMOVED lines=9> */
.L_x_201:
[----:B------:R-:W-:Y:S05]  /*6960*/  BSYNC B1 ;  /* 0x0000000000017941 */ /* 0x000fea0003800000 */
.L_x_200:
        /* <DEDUP_REMOVED lines=9> */
.L_x_203:
[----:B------:R-:W-:Y:S05]  /*6a00*/  BSYNC B1 ;  /* 0x0000000000017941 */ /* 0x000fea0003800000 */
.L_x_202:
        /* <DEDUP_REMOVED lines=9> */
.L_x_205:
[----:B------:R-:W-:Y:S05]  /*6aa0*/  BSYNC B1 ;  /* 0x0000000000017941 */ /* 0x000fea0003800000 */
.L_x_204:
        /* <DEDUP_REMOVED lines=9> */
.L_x_207:
[----:B------:R-:W-:Y:S05]  /*6b40*/  BSYNC B1 ;  /* 0x0000000000017941 */ /* 0x000fea0003800000 */
.L_x_206:
        /* <DEDUP_REMOVED lines=9> */
.L_x_209:
[----:B------:R-:W-:Y:S05]  /*6be0*/  BSYNC B1 ;  /* 0x0000000000017941 */ /* 0x000fea0003800000 */
.L_x_208:
        /* <DEDUP_REMOVED lines=9> */
.L_x_211:
[----:B------:R-:W-:Y:S05]  /*6c80*/  BSYNC B1 ;  /* 0x0000000000017941 */ /* 0x000fea0003800000 */
.L_x_210:
        /* <DEDUP_REMOVED lines=9> */
.L_x_213:
[----:B------:R-:W-:Y:S05]  /*6d20*/  BSYNC B1 ;  /* 0x0000000000017941 */ /* 0x000fea0003800000 */
.L_x_212:
        /* <DEDUP_REMOVED lines=9> */
.L_x_215:
[----:B------:R-:W-:Y:S05]  /*6dc0*/  BSYNC B1 ;  /* 0x0000000000017941 */ /* 0x000fea0003800000 */
.L_x_214:
        /* <DEDUP_REMOVED lines=9> */
.L_x_217:
[----:B------:R-:W-:Y:S05]  /*6e60*/  BSYNC B1 ;  /* 0x0000000000017941 */ /* 0x000fea0003800000 */
.L_x_216:
        /* <DEDUP_REMOVED lines=9> */
.L_x_219:
[----:B------:R-:W-:Y:S05]  /*6f00*/  BSYNC B1 ;  /* 0x0000000000017941 */ /* 0x000fea0003800000 */
.L_x_218:
        /* <DEDUP_REMOVED lines=9> */
.L_x_221:
[----:B------:R-:W-:Y:S05]  /*6fa0*/  BSYNC B1 ;  /* 0x0000000000017941 */ /* 0x000fea0003800000 */
.L_x_220:
        /* <DEDUP_REMOVED lines=9> */
.L_x_223:
[----:B------:R-:W-:Y:S05]  /*7040*/  BSYNC B1 ;  /* 0x0000000000017941 */ /* 0x000fea0003800000 */
.L_x_222:
        /* <DEDUP_REMOVED lines=9> */
.L_x_225:
[----:B------:R-:W-:Y:S05]  /*70e0*/  BSYNC B1 ;  /* 0x0000000000017941 */ /* 0x000fea0003800000 */
.L_x_224:
        /* <DEDUP_REMOVED lines=9> */
.L_x_227:
[----:B------:R-:W-:Y:S05]  /*7180*/  BSYNC B1 ;  /* 0x0000000000017941 */ /* 0x000fea0003800000 */
.L_x_226:
        /* <DEDUP_REMOVED lines=9> */
.L_x_229:
[----:B------:R-:W-:Y:S05]  /*7220*/  BSYNC B1 ;  /* 0x0000000000017941 */ /* 0x000fea0003800000 */
.L_x_228:
        /* <DEDUP_REMOVED lines=9> */
.L_x_231:
[----:B------:R-:W-:Y:S05]  /*72c0*/  BSYNC B1 ;  /* 0x0000000000017941 */ /* 0x000fea0003800000 */
.L_x_230:
        /* <DEDUP_REMOVED lines=9> */
.L_x_233:
[----:B------:R-:W-:Y:S05]  /*7360*/  BSYNC B1 ;  /* 0x0000000000017941 */ /* 0x000fea0003800000 */
.L_x_232:
        /* <DEDUP_REMOVED lines=9> */
.L_x_235:
[----:B------:R-:W-:Y:S05]  /*7400*/  BSYNC B1 ;  /* 0x0000000000017941 */ /* 0x000fea0003800000 */
.L_x_234:
        /* <DEDUP_REMOVED lines=9> */
.L_x_237:
[----:B------:R-:W-:Y:S05]  /*74a0*/  BSYNC B1 ;  /* 0x0000000000017941 */ /* 0x000fea0003800000 */
.L_x_236:
        /* <DEDUP_REMOVED lines=9> */
.L_x_239:
[----:B------:R-:W-:Y:S05]  /*7540*/  BSYNC B1 ;  /* 0x0000000000017941 */ /* 0x000fea0003800000 */
.L_x_238:
        /* <DEDUP_REMOVED lines=9> */
.L_x_241:
[----:B------:R-:W-:Y:S05]  /*75e0*/  BSYNC B1 ;  /* 0x0000000000017941 */ /* 0x000fea0003800000 */
.L_x_240:
        /* <DEDUP_REMOVED lines=9> */
.L_x_243:
[----:B------:R-:W-:Y:S05]  /*7680*/  BSYNC B1 ;  /* 0x0000000000017941 */ /* 0x000fea0003800000 */
.L_x_242:
        /* <DEDUP_REMOVED lines=9> */
.L_x_245:
[----:B------:R-:W-:Y:S05]  /*7720*/  BSYNC B1 ;  /* 0x0000000000017941 */ /* 0x000fea0003800000 */
.L_x_244:
        /* <DEDUP_REMOVED lines=9> */
.L_x_247:
[----:B------:R-:W-:Y:S05]  /*77c0*/  BSYNC B1 ;  /* 0x0000000000017941 */ /* 0x000fea0003800000 */
.L_x_246:
        /* <DEDUP_REMOVED lines=9> */
.L_x_249:
[----:B------:R-:W-:Y:S05]  /*7860*/  BSYNC B1 ;  /* 0x0000000000017941 */ /* 0x000fea0003800000 */
.L_x_248:
        /* <DEDUP_REMOVED lines=9> */
.L_x_251:
[----:B------:R-:W-:Y:S05]  /*7900*/  BSYNC B1 ;  /* 0x0000000000017941 */ /* 0x000fea0003800000 */
.L_x_250:
        /* <DEDUP_REMOVED lines=9> */
.L_x_253:
[----:B------:R-:W-:Y:S05]  /*79a0*/  BSYNC B1 ;  /* 0x0000000000017941 */ /* 0x000fea0003800000 */
.L_x_252:
        /* <DEDUP_REMOVED lines=9> */
.L_x_255:
[----:B------:R-:W-:Y:S05]  /*7a40*/  BSYNC B1 ;  /* 0x0000000000017941 */ /* 0x000fea0003800000 */
.L_x_254:
        /* <DEDUP_REMOVED lines=9> */
.L_x_257:
[----:B------:R-:W-:Y:S05]  /*7ae0*/  BSYNC B1 ;  /* 0x0000000000017941 */ /* 0x000fea0003800000 */
.L_x_256:
        /* <DEDUP_REMOVED lines=9> */
.L_x_259:
[----:B------:R-:W-:Y:S05]  /*7b80*/  BSYNC B1 ;  /* 0x0000000000017941 */ /* 0x000fea0003800000 */
.L_x_258:
        /* <DEDUP_REMOVED lines=9> */
.L_x_261:
[----:B------:R-:W-:Y:S05]  /*7c20*/  BSYNC B1 ;  /* 0x0000000000017941 */ /* 0x000fea0003800000 */
.L_x_260:
        /* <DEDUP_REMOVED lines=9> */
.L_x_263:
[----:B------:R-:W-:Y:S05]  /*7cc0*/  BSYNC B1 ;  /* 0x0000000000017941 */ /* 0x000fea0003800000 */
.L_x_262:
        /* <DEDUP_REMOVED lines=9> */
.L_x_265:
[----:B------:R-:W-:Y:S05]  /*7d60*/  BSYNC B1 ;  /* 0x0000000000017941 */ /* 0x000fea0003800000 */
.L_x_264:
        /* <DEDUP_REMOVED lines=9> */
.L_x_267:
[----:B------:R-:W-:Y:S05]  /*7e00*/  BSYNC B1 ;  /* 0x0000000000017941 */ /* 0x000fea0003800000 */
.L_x_266:
        /* <DEDUP_REMOVED lines=9> */
.L_x_269:
[----:B------:R-:W-:Y:S05]  /*7ea0*/  BSYNC B1 ;  /* 0x0000000000017941 */ /* 0x000fea0003800000 */
.L_x_268:
        /* <DEDUP_REMOVED lines=9> */
.L_x_271:
[----:B------:R-:W-:Y:S05]  /*7f40*/  BSYNC B1 ;  /* 0x0000000000017941 */ /* 0x000fea0003800000 */
.L_x_270:
        /* <DEDUP_REMOVED lines=9> */
.L_x_273:
[----:B------:R-:W-:Y:S05]  /*7fe0*/  BSYNC B1 ;  /* 0x0000000000017941 */ /* 0x000fea0003800000 */
.L_x_272:
        /* <DEDUP_REMOVED lines=9> */
.L_x_275:
[----:B------:R-:W-:Y:S05]  /*8080*/  BSYNC B1 ;  /* 0x0000000000017941 */ /* 0x000fea0003800000 */
.L_x_274:
        /* <DEDUP_REMOVED lines=9> */
.L_x_277:
[----:B------:R-:W-:Y:S05]  /*8120*/  BSYNC B1 ;  /* 0x0000000000017941 */ /* 0x000fea0003800000 */
.L_x_276:
        /* <DEDUP_REMOVED lines=9> */
.L_x_279:
[----:B------:R-:W-:Y:S05]  /*81c0*/  BSYNC B1 ;  /* 0x0000000000017941 */ /* 0x000fea0003800000 */
.L_x_278:
[----:B0----5:R-:W-:Y:S01]  /*81d0*/  HADD2.F32 R3, -RZ, R154.H0_H0 ;  /* 0x2000009aff037230 */ /* 0x021fe20000004100 */
[----:B------:R-:W-:Y:S01]  /*81e0*/  ISETP.GT.AND P2, PT, R0, 0x78, P1 ;  /* 0x000000780000780c */ /* 0x000fe20000f44270 */
[----:B------:R-:W-:Y:S03]  /*81f0*/  BSSY B1, `(.L_x_280) ;  /* 0x0000007000017945 */ /* 0x000fe60003800000 */
[----:B-1----:R-:W-:-:S04]  /*8200*/  FMUL R4, R3, R156 ;  /* 0x0000009c03047220 */ /* 0x002fc80000400000 */
[----:B------:R-:W-:-:S05]  /*8210*/  FFMA R4, R85, R155, R4 ;  /* 0x0000009b55047223 */ /* 0x000fca0000000004 */
[----:B------:R-:W-:-:S05]  /*8220*/  F2FP.F16.F32.PACK_AB R4, RZ, R4 ;  /* 0x00000004ff04723e */ /* 0x000fca00000000ff */
[----:B------:R0:W-:Y:S01]  /*8230*/  @P0 STG.E.U16 desc[UR36][R6.64+0xf2], R4 ;  /* 0x0000f20406000986 */ /* 0x0001e2000c101524 */
[----:B------:R-:W-:Y:S05]  /*8240*/  @!P2 BRA `(.L_x_281) ;  /* 0x000000000004a947 */ /* 0x000fea0003800000 */
[----:B------:R1:W5:Y:S02]  /*8250*/  LDG.E.LTC128B.U16 R154, desc[UR36][R10.64+0xf0] ;  /* 0x0000f0240a9a7981 */ /* 0x000364000c1e1520 */
.L_x_281:
[----:B------:R-:W-:Y:S05]  /*8260*/  BSYNC B1 ;  /* 0x0000000000017941 */ /* 0x000fea0003800000 */
.L_x_280:
[----:B-----5:R-:W-:Y:S01]  /*8270*/  HADD2.F32 R3, -RZ, R154.H0_H0 ;  /* 0x2000009aff037230 */ /* 0x020fe20000004100 */
[----:B------:R-:W-:Y:S01]  /*8280*/  ISETP.GT.AND P1, PT, R0, 0x79, P1 ;  /* 0x000000790000780c */ /* 0x000fe20000f24270 */
[----:B0-----:R-:W-:Y:S01]  /*8290*/  @P2 IMAD.MOV.U32 R4, RZ, RZ, R8 ;  /* 0x000000ffff042224 */ /* 0x001fe200078e0008 */
[----:B------:R-:W-:Y:S01]  /*82a0*/  BSSY B1, `(.L_x_282) ;  /* 0x0000008000017945 */ /* 0x000fe20003800000 */
[----:B------:R-:W-:Y:S02]  /*82b0*/  @P2 IMAD.MOV.U32 R5, RZ, RZ, R9 ;  /* 0x000000ffff052224 */ /* 0x000fe400078e0009 */
[----:B------:R-:W-:-:S04]  /*82c0*/  FMUL R3, R3, R156 ;  /* 0x0000009c03037220 */ /* 0x000fc80000400000 */
[----:B------:R-:W-:-:S05]  /*82d0*/  FFMA R3, R86, R155, R3 ;  /* 0x0000009b56037223 */ /* 0x000fca0000000003 */
[----:B------:R-:W-:-:S05]  /*82e0*/  F2FP.F16.F32.PACK_AB R3, RZ, R3 ;  /* 0x00000003ff03723e */ /* 0x000fca00000000ff */
[----:B------:R0:W-:Y:S01]  /*82f0*/  @P2 STG.E.U16 desc[UR36][R4.64+0xf0], R3 ;  /* 0x0000f00304002986 */ /* 0x0001e2000c101524 */
[----:B------:R-:W-:Y:S05]  /*8300*/  @!P1 BRA `(.L_x_283) ;  /* 0x0000000000049947 */ /* 0x000fea0003800000 */
[----:B------:R0:W5:Y:S02]  /*8310*/  LDG.E.LTC128B.U16 R154, desc[UR36][R10.64+0xf2] ;  /* 0x0000f2240a9a7981 */ /* 0x000164000c1e1520 */
.L_x_283:
[----:B------:R-:W-:Y:S05]  /*8320*/  BSYNC B1 ;  /* 0x0000000000017941 */ /* 0x000fea0003800000 */
.L_x_282:
[----:B------:R-:W-:Y:S05]  /*8330*/  @!P1 BRA `(.L_x_284) ;  /* 0x00000024004c9947 */ /* 0x000fea0003800000 */
[----:B0----5:R-:W-:-:S05]  /*8340*/  HADD2.F32 R3, -RZ, R154.H0_H0 ;  /* 0x2000009aff037230 */ /* 0x021fca0000004100 */
[----:B------:R-:W-:-:S04]  /*8350*/  FMUL R0, R3, R156 ;  /* 0x0000009c03007220 */ /* 0x000fc80000400000 */
[----:B------:R-:W-:-:S05]  /*8360*/  FFMA R0, R87, R155, R0 ;  /* 0x0000009b57007223 */ /* 0x000fca0000000000 */
[----:B------:R-:W-:-:S05]  /*8370*/  F2FP.F16.F32.PACK_AB R0, RZ, R0 ;  /* 0x00000000ff00723e */ /* 0x000fca00000000ff */
[----:B------:R0:W-:Y:S01]  /*8380*/  STG.E.U16 desc[UR36][R8.64+0xf2], R0 ;  /* 0x0000f20008007986 */ /* 0x0001e2000c101524 */
[----:B------:R-:W-:Y:S05]  /*8390*/  BRA `(.L_x_284) ;  /* 0x0000002400347947 */ /* 0x000fea0003800000 */
.L_x_33:
[----:B------:R-:W-:Y:S01]  /*83a0*/  ULDC.64 UR4, c[0x0][0x5c0] ;  /* 0x0001700000047ab9 */ /* 0x000fe20000000a00 */
[-C--:B------:R-:W-:Y:S01]  /*83b0*/  FMUL R88, R88, R155.reuse ;  /* 0x0000009b58587220 */ /* 0x080fe20000400000 */
[----:B------:R-:W-:Y:S01]  /*83c0*/  LEA R6, P0, R168, UR4, 0x1 ;  /* 0x00000004a8067c11 */ /* 0x000fe2000f8008ff */
[----:B------:R-:W-:Y:S01]  /*83d0*/  IMAD.SHL.U32 R11, R4, 0x10, RZ ;  /* 0x00000010040b7824 */ /* 0x000fe200078e00ff */
[----:B------:R-:W-:Y:S01]  /*83e0*/  ISETP.GT.AND P2, PT, R0, 0x1, P3 ;  /* 0x000000010000780c */ /* 0x000fe20001f44270 */
[-C--:B------:R-:W-:Y:S01]  /*83f0*/  FMUL R89, R89, R155.reuse ;  /* 0x0000009b59597220 */ /* 0x080fe20000400000 */
[----:B------:R-:W-:Y:S01]  /*8400*/  LEA.HI.X R7, R168, UR5, R167, 0x1, P0 ;  /* 0x00000005a8077c11 */ /* 0x000fe200080f0ca7 */
[-C--:B------:R-:W-:Y:S01]  /*8410*/  FMUL R90, R90, R155.reuse ;  /* 0x0000009b5a5a7220 */ /* 0x080fe20000400000 */
[----:B------:R-:W-:Y:S01]  /*8420*/  ISETP.GT.AND P0, PT, R3, 0x8, PT ;  /* 0x000000080300780c */ /* 0x000fe20003f04270 */
[-C--:B------:R-:W-:Y:S01]  /*8430*/  FMUL R91, R91, R155.reuse ;  /* 0x0000009b5b5b7220 */ /* 0x080fe20000400000 */
[----:B------:R-:W-:Y:S01]  /*8440*/  F2FP.F16.F32.PACK_AB R88, RZ, R88 ;  /* 0x00000058ff58723e */ /* 0x000fe200000000ff */
[-C--:B------:R-:W-:Y:S01]  /*8450*/  FMUL R92, R92, R155.reuse ;  /* 0x0000009b5c5c7220 */ /* 0x080fe20000400000 */
[----:B------:R-:W-:Y:S01]  /*8460*/  ISETP.GT.AND P4, PT, R0, RZ, P0 ;  /* 0x000000ff0000720c */ /* 0x000fe20000784270 */
[-C--:B------:R-:W-:Y:S01]  /*8470*/  FMUL R93, R93, R155.reuse ;  /* 0x0000009b5d5d7220 */ /* 0x080fe20000400000 */
[----:B------:R-:W-:Y:S01]  /*8480*/  SHF.L.U64.HI R9, R4, 0x4, R5 ;  /* 0x0000000404097819 */ /* 0x000fe20000010205 */
[----:B------:R-:W-:Y:S01]  /*8490*/  @P1 STG.E.U16 desc[UR36][R6.64], R88 ;  /* 0x0000005806001986 */ /* 0x000fe2000c101524 */
[----:B------:R-:W-:Y:S01]  /*84a0*/  IADD3 R12, P5, R11, R6, RZ ;  /* 0x000000060b0c7210 */ /* 0x000fe20007fbe0ff */
[-C--:B------:R-:W-:Y:S01]  /*84b0*/  FMUL R94, R94, R155.reuse ;  /* 0x0000009b5e5e7220 */ /* 0x080fe20000400000 */
[----:B------:R-:W-:Y:S01]  /*84c0*/  ISETP.GT.AND P1, PT, R0, 0x1, P0 ;  /* 0x000000010000780c */ /* 0x000fe20000724270 */
[----:B------:R-:W-:Y:S01]  /*84d0*/  FMUL R95, R95, R155 ;  /* 0x0000009b5f5f7220 */ /* 0x000fe20000400000 */
[----:B------:R-:W-:Y:S01]  /*84e0*/  F2FP.F16.F32.PACK_AB R89, RZ, R89 ;  /* 0x00000059ff59723e */ /* 0x000fe200000000ff */
[----:B------:R-:W-:Y:S01]  /*84f0*/  IMAD.X R13, R9, 0x1, R7, P5 ;  /* 0x00000001090d7824 */ /* 0x000fe200028e0607 */
[----:B------:R-:W-:Y:S01]  /*8500*/  F2FP.F16.F32.PACK_AB R90, RZ, R90 ;  /* 0x0000005aff5a723e */ /* 0x000fe200000000ff */
[----:B------:R-:W-:Y:S01]  /*8510*/  FMUL R96, R96, R155 ;  /* 0x0000009b60607220 */ /* 0x000fe20000400000 */
[----:B------:R-:W-:Y:S01]  /*8520*/  F2FP.F16.F32.PACK_AB R91, RZ, R91 ;  /* 0x0000005bff5b723e */ /* 0x000fe200000000ff */
[----:B------:R-:W-:Y:S01]  /*8530*/  @P2 STG.E.U16 desc[UR36][R6.64+0x2], R89 ;  /* 0x0000025906002986 */ /* 0x000fe2000c101524 */
[C---:B------:R-:W-:Y:S01]  /*8540*/  ISETP.GT.AND P5, PT, R0.reuse, 0x9, P3 ;  /* 0x000000090000780c */ /* 0x040fe20001fa4270 */
[-C--:B------:R-:W-:Y:S01]  /*8550*/  FMUL R97, R97, R155.reuse ;  /* 0x0000009b61617220 */ /* 0x080fe20000400000 */
[C---:B------:R-:W-:Y:S01]  /*8560*/  ISETP.GT.AND P2, PT, R0.reuse, 0x8, P0 ;  /* 0x000000080000780c */ /* 0x040fe20000744270 */
[----:B------:R-:W-:Y:S01]  /*8570*/  @P4 STG.E.U16 desc[UR36][R12.64], R90 ;  /* 0x0000005a0c004986 */ /* 0x000fe2000c101524 */
[----:B------:R-:W-:Y:S01]  /*8580*/  ISETP.GT.AND P4, PT, R0, 0x8, P3 ;  /* 0x000000080000780c */ /* 0x000fe20001f84270 */
[-C--:B------:R-:W-:Y:S01]  /*8590*/  FMUL R98, R98, R155.reuse ;  /* 0x0000009b62627220 */ /* 0x080fe20000400000 */
[----:B------:R-:W-:Y:S01]  /*85a0*/  F2FP.F16.F32.PACK_AB R92, RZ, R92 ;  /* 0x0000005cff5c723e */ /* 0x000fe200000000ff */
[----:B------:R-:W-:Y:S01]  /*85b0*/  @P1 STG.E.U16 desc[UR36][R12.64+0x2], R91 ;  /* 0x0000025b0c001986 */ /* 0x000fe2000c101524 */
[----:B------:R-:W-:Y:S01]  /*85c0*/  ISETP.GT.AND P1, PT, R0, 0x9, P0 ;  /* 0x000000090000780c */ /* 0x000fe20000724270 */
[----:B------:R-:W-:Y:S01]  /*85d0*/  FMUL R99, R99, R155 ;  /* 0x0000009b63637220 */ /* 0x000fe20000400000 */
[----:B------:R-:W-:Y:S01]  /*85e0*/  F2FP.F16.F32.PACK_AB R93, RZ, R93 ;  /* 0x0000005dff5d723e */ /* 0x000fe200000000ff */
[-C--:B------:R-:W-:Y:S01]  /*85f0*/  FMUL R100, R100, R155.reuse ;  /* 0x0000009b64647220 */ /* 0x080fe20000400000 */
[----:B------:R-:W-:Y:S01]  /*8600*/  F2FP.F16.F32.PACK_AB R94, RZ, R94 ;  /* 0x0000005eff5e723e */ /* 0x000fe200000000ff */
[----:B------:R-:W-:Y:S01]  /*8610*/  FMUL R101, R101, R155 ;  /* 0x0000009b65657220 */ /* 0x000fe20000400000 */
[----:B------:R-:W-:Y:S01]  /*8620*/  F2FP.F16.F32.PACK_AB R95, RZ, R95 ;  /* 0x0000005fff5f723e */ /* 0x000fe200000000ff */
[-C--:B------:R-:W-:Y:S01]  /*8630*/  FMUL R102, R102, R155.reuse ;  /* 0x0000009b66667220 */ /* 0x080fe20000400000 */
[----:B------:R-:W-:Y:S01]  /*8640*/  F2FP.F16.F32.PACK_AB R96, RZ, R96 ;  /* 0x00000060ff60723e */ /* 0x000fe200000000ff */
[----:B------:R-:W-:Y:S01]  /*8650*/  @P4 STG.E.U16 desc[UR36][R6.64+0x10], R92 ;  /* 0x0000105c06004986 */ /* 0x000fe2000c101524 */
[C---:B------:R-:W-:Y:S01]  /*8660*/  ISETP.GT.AND P4, PT, R0.reuse, 0x10, P3 ;  /* 0x000000100000780c */ /* 0x040fe20001f84270 */
[----:B------:R-:W-:Y:S01]  /*8670*/  FMUL R103, R103, R155 ;  /* 0x0000009b67677220 */ /* 0x000fe20000400000 */
[----:B------:R-:W-:Y:S01]  /*8680*/  F2FP.F16.F32.PACK_AB R97, RZ, R97 ;  /* 0x00000061ff61723e */ /* 0x000fe200000000ff */
[----:B------:R-:W-:Y:S01]  /*8690*/  @P5 STG.E.U16 desc[UR36][R6.64+0x12], R93 ;  /* 0x0000125d06005986 */ /* 0x000fe2000c101524 */
[----:B------:R-:W-:Y:S01]  /*86a0*/  ISETP.GT.AND P5, PT, R0, 0x11, P0 ;  /* 0x000000110000780c */ /* 0x000fe200007a4270 */
        /* <DEDUP_REMOVED lines=74> */
[----:B------:R-:W-:Y:S01]  /*8b50*/  FMUL R125, R125, R155 ;  /* 0x0000009b7d7d7220 */ /* 0x000fe20000400000 */
[----:B------:R-:W-:Y:S01]  /*8b60*/  F2FP.F16.F32.PACK_AB R119, RZ, R119 ;  /* 0x00000077ff77723e */ /* 0x000fe200000000ff */
[-C--:B------:R-:W-:Y:S01]  /*8b70*/  FMUL R126, R126, R155.reuse ;  /* 0x0000009b7e7e7220 */ /* 0x080fe20000400000 */
[----:B------:R-:W-:Y:S01]  /*8b80*/  F2FP.F16.F32.PACK_AB R120, RZ, R120 ;  /* 0x00000078ff78723e */ /* 0x000fe200000000ff */
        /* <DEDUP_REMOVED lines=66> */
[----:B------:R-:W-:Y:S01]  /*8fb0*/  IMAD.SHL.U32 R23, R4, 0x100, RZ ;  /* 0x0000010004177824 */ /* 0x000fe200078e00ff */
[----:B------:R-:W-:Y:S01]  /*8fc0*/  F2FP.F16.F32.PACK_AB R140, RZ, R140 ;  /* 0x0000008cff8c723e */ /* 0x000fe200000000ff */
[----:B------:R-:W-:Y:S01]  /*8fd0*/  @P1 STG.E.U16 desc[UR36][R6.64+0x90], R124 ;  /* 0x0000907c06001986 */ /* 0x000fe2000c101524 */
[----:B------:R-:W-:Y:S01]  /*8fe0*/  ISETP.GT.AND P1, PT, R0, 0x50, P3 ;  /* 0x000000500000780c */ /* 0x000fe20001f24270 */
[----:B------:R-:W-:Y:S01]  /*8ff0*/  FMUL R146, R146, R155 ;  /* 0x0000009b92927220 */ /* 0x000fe20000400000 */
[----:B------:R-:W-:Y:S01]  /*9000*/  F2FP.F16.F32.PACK_AB R141, RZ, R141 ;  /* 0x0000008dff8d723e */ /* 0x000fe200000000ff */
[----:B------:R-:W-:Y:S01]  /*9010*/  @P2 STG.E.U16 desc[UR36][R6.64+0x92], R125 ;  /* 0x0000927d06002986 */ /* 0x000fe2000c101524 */
[C---:B------:R-:W-:Y:S01]  /*9020*/  ISETP.GT.AND P2, PT, R0.reuse, 0x51, P3 ;  /* 0x000000510000780c */ /* 0x040fe20001f44270 */
[-C--:B------:R-:W-:Y:S01]  /*9030*/  FMUL R147, R147, R155.reuse ;  /* 0x0000009b93937220 */ /* 0x080fe20000400000 */
        /* <DEDUP_REMOVED lines=11> */
[-C--:B------:R-:W-:Y:S01]  /*90f0*/  FMUL R150, R150, R155.reuse ;  /* 0x0000009b96967220 */ /* 0x080fe20000400000 */
[----:B------:R-:W-:Y:S01]  /*9100*/  SHF.L.U64.HI R21, R4, 0x8, R5 ;  /* 0x0000000804157819 */ /* 0x000fe20000010205 */
[----:B------:R-:W-:Y:S01]  /*9110*/  @P2 STG.E.U16 desc[UR36][R6.64+0xa2], R129 ;  /* 0x0000a28106002986 */ /* 0x000fe2000c101524 */
[C---:B------:R-:W-:Y:S01]  /*9120*/  ISETP.GT.AND P2, PT, R0.reuse, 0x59, P3 ;  /* 0x000000590000780c */ /* 0x040fe20001f44270 */
        /* <DEDUP_REMOVED lines=58> */
[----:B------:R-:W-:Y:S01]  /*94d0*/  @P2 STG.E.U16 desc[UR36][R12.64+0xd0], R142 ;  /* 0x0000d08e0c002986 */ /* 0x000fe2000c101524 */
[----:B------:R-:W-:Y:S01]  /*94e0*/  F2FP.F16.F32.PACK_AB R34, RZ, R34 ;  /* 0x00000022ff22723e */ /* 0x000fe200000000ff */
[----:B------:R-:W-:Y:S01]  /*94f0*/  FMUL R40, R40, R155 ;  /* 0x0000009b28287220 */ /* 0x000fe20000400000 */
[----:B------:R-:W-:Y:S01]  /*9500*/  F2FP.F16.F32.PACK_AB R35, RZ, R35 ;  /* 0x00000023ff23723e */ /* 0x000fe200000000ff */
        /* <DEDUP_REMOVED lines=8> */
[----:B------:R-:W-:Y:S01]  /*9590*/  @P1 IMAD.MOV.U32 R4, RZ, RZ, R6 ;  /* 0x000000ffff041224 */ /* 0x000fe200078e0006 */
[----:B------:R-:W-:Y:S01]  /*95a0*/  F2FP.F16.F32.PACK_AB R38, RZ, R38 ;  /* 0x00000026ff26723e */ /* 0x000fe200000000ff */
[----:B------:R-:W-:Y:S01]  /*95b0*/  @P1 IMAD.MOV.U32 R5, RZ, RZ, R7 ;  /* 0x000000ffff051224 */ /* 0x000fe200078e0007 */
[----:B------:R-:W-:Y:S01]  /*95c0*/  F2FP.F16.F32.PACK_AB R39, RZ, R39 ;  /* 0x00000027ff27723e */ /* 0x000fe200000000ff */
[-C--:B------:R-:W-:Y:S01]  /*95d0*/  FMUL R43, R43, R155.reuse ;  /* 0x0000009b2b2b7220 */ /* 0x080fe20000400000 */
[----:B------:R-:W-:Y:S01]  /*95e0*/  F2FP.F16.F32.PACK_AB R40, RZ, R40 ;  /* 0x00000028ff28723e */ /* 0x000fe200000000ff */
[-C--:B------:R-:W-:Y:S01]  /*95f0*/  FMUL R44, R44, R155.reuse ;  /* 0x0000009b2c2c7220 */ /* 0x080fe20000400000 */
[----:B------:R0:W-:Y:S01]  /*9600*/  @P1 STG.E.U16 desc[UR36][R4.64+0xe2], R145 ;  /* 0x0000e29104001986 */ /* 0x0001e2000c101524 */
[----:B------:R-:W-:Y:S01]  /*9610*/  IADD3 R14, P1, P2, R11, R6, R23 ;  /* 0x000000060b0e7210 */ /* 0x000fe20007a3e017 */
[----:B------:R-:W-:Y:S01]  /*9620*/  FMUL R45, R45, R155 ;  /* 0x0000009b2d2d7220 */ /* 0x000fe20000400000 */
[----:B------:R-:W-:Y:S01]  /*9630*/  F2FP.F16.F32.PACK_AB R41, RZ, R41 ;  /* 0x00000029ff29723e */ /* 0x000fe200000000ff */
[----:B------:R-:W-:Y:S01]  /*9640*/  FMUL R46, R46, R155 ;  /* 0x0000009b2e2e7220 */ /* 0x000fe20000400000 */
[----:B------:R-:W-:Y:S01]  /*9650*/  IADD3.X R15, R9, R7, R21, P1, P2 ;  /* 0x00000007090f7210 */ /* 0x000fe20000fe4415 */
[-C--:B------:R-:W-:Y:S01]  /*9660*/  FMUL R47, R47, R155.reuse ;  /* 0x0000009b2f2f7220 */ /* 0x080fe20000400000 */
[C---:B------:R-:W-:Y:S01]  /*9670*/  ISETP.GT.AND P1, PT, R3.reuse, 0x80, PT ;  /* 0x000000800300780c */ /* 0x040fe20003f24270 */
[-C--:B------:R-:W-:Y:S01]  /*9680*/  FMUL R48, R48, R155.reuse ;  /* 0x0000009b30307220 */ /* 0x080fe20000400000 */
[----:B------:R-:W-:Y:S01]  /*9690*/  ISETP.GT.AND P2, PT, R3, 0x88, PT ;  /* 0x000000880300780c */ /* 0x000fe20003f44270 */
[----:B------:R-:W-:Y:S01]  /*96a0*/  FMUL R49, R49, R155 ;  /* 0x0000009b31317220 */ /* 0x000fe20000400000 */
[----:B------:R-:W-:Y:S01]  /*96b0*/  F2FP.F16.F32.PACK_AB R42, RZ, R42 ;  /* 0x0000002aff2a723e */ /* 0x000fe200000000ff */
[----:B0-----:R-:W-:Y:S01]  /*96c0*/  @P5 IMAD.MOV.U32 R4, RZ, RZ, R12 ;  /* 0x000000ffff045224 */ /* 0x001fe200078e000c */
[----:B------:R-:W-:Y:S01]  /*96d0*/  F2FP.F16.F32.PACK_AB R43, RZ, R43 ;  /* 0x0000002bff2b723e */ /* 0x000fe200000000ff */
[----:B------:R-:W-:Y:S01]  /*96e0*/  @P5 IMAD.MOV.U32 R5, RZ, RZ, R13 ;  /* 0x000000ffff055224 */ /* 0x000fe200078e000d */
[----:B------:R-:W-:Y:S01]  /*96f0*/  F2FP.F16.F32.PACK_AB R44, RZ, R44 ;  /* 0x0000002cff2c723e */ /* 0x000fe200000000ff */
[----:B------:R-:W-:Y:S01]  /*9700*/  FMUL R50, R50, R155 ;  /* 0x0000009b32327220 */ /* 0x000fe20000400000 */
[----:B------:R-:W-:Y:S01]  /*9710*/  F2FP.F16.F32.PACK_AB R45, RZ, R45 ;  /* 0x0000002dff2d723e */ /* 0x000fe200000000ff */
[-C--:B------:R-:W-:Y:S01]  /*9720*/  FMUL R51, R51, R155.reuse ;  /* 0x0000009b33337220 */ /* 0x080fe20000400000 */
[----:B------:R0:W-:Y:S01]  /*9730*/  @P5 STG.E.U16 desc[UR36][R4.64+0xe0], R146 ;  /* 0x0000e09204005986 */ /* 0x0001e2000c101524 */
[----:B------:R-:W-:Y:S01]  /*9740*/  ISETP.GT.AND P5, PT, R0, 0x78, P3 ;  /* 0x000000780000780c */ /* 0x000fe20001fa4270 */
[-C--:B------:R-:W-:Y:S01]  /*9750*/  FMUL R52, R52, R155.reuse ;  /* 0x0000009b34347220 */ /* 0x080fe20000400000 */
[C---:B------:R-:W-:Y:S01]  /*9760*/  ISETP.GT.AND P3, PT, R0.reuse, 0x79, P3 ;  /* 0x000000790000780c */ /* 0x040fe20001f64270 */
[----:B------:R-:W-:Y:S01]  /*9770*/  @P4 STG.E.U16 desc[UR36][R12.64+0xe2], R147 ;  /* 0x0000e2930c004986 */ /* 0x000fe2000c101524 */
[C---:B------:R-:W-:Y:S01]  /*9780*/  ISETP.GT.AND P4, PT, R0.reuse, 0x78, P0 ;  /* 0x000000780000780c */ /* 0x040fe20000784270 */
[-C--:B------:R-:W-:Y:S01]  /*9790*/  FMUL R53, R53, R155.reuse ;  /* 0x0000009b35357220 */ /* 0x080fe20000400000 */
[----:B------:R-:W-:Y:S01]  /*97a0*/  ISETP.GT.AND P0, PT, R0, 0x79, P0 ;  /* 0x000000790000780c */ /* 0x000fe20000704270 */
[-C--:B------:R-:W-:Y:S01]  /*97b0*/  FMUL R54, R54, R155.reuse ;  /* 0x0000009b36367220 */ /* 0x080fe20000400000 */
[----:B------:R-:W-:Y:S01]  /*97c0*/  F2FP.F16.F32.PACK_AB R46, RZ, R46 ;  /* 0x0000002eff2e723e */ /* 0x000fe200000000ff */
[----:B------:R-:W-:Y:S01]  /*97d0*/  FMUL R55, R55, R155 ;  /* 0x0000009b37377220 */ /* 0x000fe20000400000 */
[----:B------:R-:W-:Y:S01]  /*97e0*/  F2FP.F16.F32.PACK_AB R47, RZ, R47 ;  /* 0x0000002fff2f723e */ /* 0x000fe200000000ff */
[-C--:B------:R-:W-:Y:S01]  /*97f0*/  FMUL R56, R56, R155.reuse ;  /* 0x0000009b38387220 */ /* 0x080fe20000400000 */
[----:B------:R-:W-:Y:S01]  /*9800*/  F2FP.F16.F32.PACK_AB R48, RZ, R48 ;  /* 0x00000030ff30723e */ /* 0x000fe200000000ff */
[----:B------:R-:W-:Y:S01]  /*9810*/  @P5 STG.E.U16 desc[UR36][R6.64+0xf0], R148 ;  /* 0x0000f09406005986 */ /* 0x000fe2000c101524 */
[----:B0-----:R-:W-:Y:S01]  /*9820*/  IADD3 R4, P5, R23, R6, RZ ;  /* 0x0000000617047210 */ /* 0x001fe20007fbe0ff */
[----:B------:R-:W-:Y:S01]  /*9830*/  FMUL R57, R57, R155 ;  /* 0x0000009b39397220 */ /* 0x000fe20000400000 */
[----:B------:R-:W-:Y:S01]  /*9840*/  F2FP.F16.F32.PACK_AB R49, RZ, R49 ;  /* 0x00000031ff31723e */ /* 0x000fe200000000ff */
[----:B------:R0:W-:Y:S01]  /*9850*/  @P3 STG.E.U16 desc[UR36][R6.64+0xf2], R149 ;  /* 0x0000f29506003986 */ /* 0x0001e2000c101524 */
[----:B------:R-:W-:Y:S01]  /*9860*/  ISETP.GT.AND P3, PT, R0, RZ, P1 ;  /* 0x000000ff0000720c */ /* 0x000fe20000f64270 */
[----:B------:R-:W-:Y:S01]  /*9870*/  FMUL R58, R58, R155 ;  /* 0x0000009b3a3a7220 */ /* 0x000fe20000400000 */
[----:B------:R-:W-:Y:S01]  /*9880*/  IADD3.X R5, R21, R7, RZ, P5, !PT ;  /* 0x0000000715057210 */ /* 0x000fe20002ffe4ff */
[----:B------:R-:W-:Y:S01]  /*9890*/  @P4 STG.E.U16 desc[UR36][R12.64+0xf0], R150 ;  /* 0x0000f0960c004986 */ /* 0x000fe2000c101524 */
[C---:B------:R-:W-:Y:S01]  /*98a0*/  ISETP.GT.AND P4, PT, R0.reuse, 0x1, P1 ;  /* 0x000000010000780c */ /* 0x040fe20000f84270 */
[-C--:B------:R-:W-:Y:S01]  /*98b0*/  FMUL R59, R59, R155.reuse ;  /* 0x0000009b3b3b7220 */ /* 0x080fe20000400000 */
[C---:B------:R-:W-:Y:S01]  /*98c0*/  ISETP.GT.AND P5, PT, R0.reuse, RZ, P2 ;  /* 0x000000ff0000720c */ /* 0x040fe200017a4270 */
[----:B------:R-:W-:Y:S01]  /*98d0*/  @P0 STG.E.U16 desc[UR36][R12.64+0xf2], R151 ;  /* 0x0000f2970c000986 */ /* 0x000fe2000c101524 */
[----:B------:R-:W-:Y:S01]  /*98e0*/  ISETP.GT.AND P0, PT, R0, 0x1, P2 ;  /* 0x000000010000780c */ /* 0x000fe20001704270 */
[-C--:B------:R-:W-:Y:S01]  /*98f0*/  FMUL R60, R60, R155.reuse ;  /* 0x0000009b3c3c7220 */ /* 0x080fe20000400000 */
[----:B------:R-:W-:Y:S01]  /*9900*/  F2FP.F16.F32.PACK_AB R50, RZ, R50 ;  /* 0x00000032ff32723e */ /* 0x000fe200000000ff */
[----:B------:R-:W-:Y:S01]  /*9910*/  FMUL R61, R61, R155 ;  /* 0x0000009b3d3d7220 */ /* 0x000fe20000400000 */
[----:B------:R-:W-:Y:S01]  /*9920*/  F2FP.F16.F32.PACK_AB R51, RZ, R51 ;  /* 0x00000033ff33723e */ /* 0x000fe200000000ff */
[----:B------:R-:W-:Y:S01]  /*9930*/  @P3 STG.E.U16 desc[UR36][R4.64], R24 ;  /* 0x0000001804003986 */ /* 0x000fe2000c101524 */
[C---:B0-----:R-:W-:Y:S01]  /*9940*/  IADD3 R6, P3, R11.reuse, R4, RZ ;  /* 0x000000040b067210 */ /* 0x041fe20007f7e0ff */
[-C--:B------:R-:W-:Y:S01]  /*9950*/  FMUL R62, R62, R155.reuse ;  /* 0x0000009b3e3e7220 */ /* 0x080fe20000400000 */
[----:B------:R-:W-:Y:S01]  /*9960*/  F2FP.F16.F32.PACK_AB R52, RZ, R52 ;  /* 0x00000034ff34723e */ /* 0x000fe200000000ff */
[----:B------:R-:W-:Y:S01]  /*9970*/  @P4 STG.E.U16 desc[UR36][R4.64+0x2], R25 ;  /* 0x0000021904004986 */ /* 0x000fe2000c101524 */
[----:B------:R-:W-:Y:S01]  /*9980*/  IADD3 R10, P4, R11, R4, RZ ;  /* 0x000000040b0a7210 */ /* 0x000fe20007f9e0ff */
[--C-:B------:R-:W-:Y:S01]  /*9990*/  IMAD.X R7, R9, 0x1, R5.reuse, P3 ;  /* 0x0000000109077824 */ /* 0x100fe200018e0605 */
[C---:B------:R-:W-:Y:S01]  /*99a0*/  ISETP.GT.AND P3, PT, R0.reuse, 0x9, P2 ;  /* 0x000000090000780c */ /* 0x040fe20001764270 */
[----:B------:R-:W-:Y:S01]  /*99b0*/  FMUL R63, R63, R155 ;  /* 0x0000009b3f3f7220 */ /* 0x000fe20000400000 */
[----:B------:R-:W-:Y:S01]  /*99c0*/  F2FP.F16.F32.PACK_AB R53, RZ, R53 ;  /* 0x00000035ff35723e */ /* 0x000fe200000000ff */
[----:B------:R-:W-:Y:S01]  /*99d0*/  IMAD.X R11, R9, 0x1, R5, P4 ;  /* 0x00000001090b7824 */ /* 0x000fe200020e0605 */
[----:B------:R-:W-:Y:S01]  /*99e0*/  ISETP.GT.AND P4, PT, R0, 0x8, P1 ;  /* 0x000000080000780c */ /* 0x000fe20000f84270 */
[-C--:B------:R-:W-:Y:S01]  /*99f0*/  FMUL R64, R64, R155.reuse ;  /* 0x0000009b40407220 */ /* 0x080fe20000400000 */
[----:B------:R-:W-:Y:S01]  /*9a00*/  F2FP.F16.F32.PACK_AB R54, RZ, R54 ;  /* 0x00000036ff36723e */ /* 0x000fe200000000ff */
[-C--:B------:R-:W-:Y:S01]  /*9a10*/  FMUL R65, R65, R155.reuse ;  /* 0x0000009b41417220 */ /* 0x080fe20000400000 */
        /* <DEDUP_REMOVED lines=13> */
[-C--:B------:R-:W-:Y:S01]  /*9af0*/  FMUL R70, R70, R155.reuse ;  /* 0x0000009b46467220 */ /* 0x080fe20000400000 */
[----:B------:R-:W-:Y:S01]  /*9b00*/  @P5 STG.E.U16 desc[UR36][R4.64+0x12], R29 ;  /* 0x0000121d04005986 */ /* 0x000fe2000c101524 */
[C---:B------:R-:W-:Y:S01]  /*9b10*/  ISETP.GT.AND P5, PT, R0.reuse, 0x11, P1 ;  /* 0x000000110000780c */ /* 0x040fe20000fa4270 */
[-C--:B------:R-:W-:Y:S01]  /*9b20*/  FMUL R71, R71, R155.reuse ;  /* 0x0000009b47477220 */ /* 0x080fe20000400000 */
[----:B------:R-:W-:Y:S01]  /*9b30*/  F2FP.F16.F32.PACK_AB R58, RZ, R58 ;  /* 0x0000003aff3a723e */ /* 0x000fe200000000ff */
[----:B------:R0:W-:Y:S01]  /*9b40*/  @P0 STG.E.U16 desc[UR36][R6.64+0x10], R30 ;  /* 0x0000101e06000986 */ /* 0x0001e2000c101524 */
        /* <DEDUP_REMOVED lines=13> */
[--C-:B0-----:R-:W-:Y:S01]  /*9c20*/  @P0 IMAD.MOV.U32 R6, RZ, RZ, R14.reuse ;  /* 0x000000ffff060224 */ /* 0x101fe200078e000e */
[----:B------:R-:W-:Y:S01]  /*9c30*/  F2FP.F16.F32.PACK_AB R62, RZ, R62 ;  /* 0x0000003eff3e723e */ /* 0x000fe200000000ff */
[--C-:B------:R-:W-:Y:S01]  /*9c40*/  @P0 IMAD.MOV.U32 R7, RZ, RZ, R15.reuse ;  /* 0x000000ffff070224 */ /* 0x100fe200078e000f */
[----:B------:R-:W-:Y:S01]  /*9c50*/  F2FP.F16.F32.PACK_AB R63, RZ, R63 ;  /* 0x0000003fff3f723e */ /* 0x000fe200000000ff */
[-C--:B------:R-:W-:Y:S01]  /*9c60*/  FMUL R75, R75, R155.reuse ;  /* 0x0000009b4b4b7220 */ /* 0x080fe20000400000 */
[----:B------:R-:W-:Y:S01]  /*9c70*/  F2FP.F16.F32.PACK_AB R64, RZ, R64 ;  /* 0x00000040ff40723e */ /* 0x000fe200000000ff */
[-C--:B------:R-:W-:Y:S01]  /*9c80*/  FMUL R76, R76, R155.reuse ;  /* 0x0000009b4c4c7220 */ /* 0x080fe20000400000 */
[----:B------:R0:W-:Y:S01]  /*9c90*/  @P0 STG.E.U16 desc[UR36][R6.64+0x20], R34 ;  /* 0x0000202206000986 */ /* 0x0001e2000c101524 */
        /* <DEDUP_REMOVED lines=30> */
[----:B0-----:R-:W-:Y:S01]  /*9e80*/  @P0 IMAD.MOV.U32 R6, RZ, RZ, R14 ;  /* 0x000000ffff060224 */ /* 0x001fe200078e000e */
[----:B------:R-:W-:Y:S01]  /*9e90*/  F2FP.F16.F32.PACK_AB R76, RZ, R76 ;  /* 0x0000004cff4c723e */ /* 0x000fe200000000ff */
[----:B------:R-:W-:Y:S01]  /*9ea0*/  @P0 IMAD.MOV.U32 R7, RZ, RZ, R15 ;  /* 0x000000ffff070224 */ /* 0x000fe200078e000f */
[----:B------:R-:W-:Y:S01]  /*9eb0*/  F2FP.F16.F32.PACK_AB R77, RZ, R77 ;  /* 0x0000004dff4d723e */ /* 0x000fe200000000ff */
[----:B------:R-:W-:Y:S01]  /*9ec0*/  FMUL R87, R87, R155 ;  /* 0x0000009b57577220 */ /* 0x000fe20000400000 */
[----:B------:R-:W-:-:S02]  /*9ed0*/  F2FP.F16.F32.PACK_AB R78, RZ, R78 ;  /* 0x0000004eff4e723e */ /* 0x000fc400000000ff */
[----:B------:R0:W-:Y:S01]  /*9ee0*/  @P0 STG.E.U16 desc[UR36][R6.64+0x30], R38 ;  /* 0x0000302606000986 */ /* 0x0001e2000c101524 */
[----:B------:R-:W-:Y:S02]  /*9ef0*/  ISETP.GT.AND P0, PT, R0, 0x20, P2 ;  /* 0x000000200000780c */ /* 0x000fe40001704270 */
[----:B------:R-:W-:Y:S02]  /*9f00*/  F2FP.F16.F32.PACK_AB R79, RZ, R79 ;  /* 0x0000004fff4f723e */ /* 0x000fe400000000ff */
[----:B------:R-:W-:Y:S02]  /*9f10*/  F2FP.F16.F32.PACK_AB R80, RZ, R80 ;  /* 0x00000050ff50723e */ /* 0x000fe400000000ff */
[----:B------:R-:W-:Y:S02]  /*9f20*/  F2FP.F16.F32.PACK_AB R81, RZ, R81 ;  /* 0x00000051ff51723e */ /* 0x000fe400000000ff */
[----:B------:R-:W-:Y:S02]  /*9f30*/  F2FP.F16.F32.PACK_AB R82, RZ, R82 ;  /* 0x00000052ff52723e */ /* 0x000fe400000000ff */
[----:B------:R-:W-:Y:S01]  /*9f40*/  F2FP.F16.F32.PACK_AB R83, RZ, R83 ;  /* 0x00000053ff53723e */ /* 0x000fe200000000ff */
[----:B0-----:R-:W-:Y:S01]  /*9f50*/  @P3 IMAD.MOV.U32 R6, RZ, RZ, R14 ;  /* 0x000000ffff063224 */ /* 0x001fe200078e000e */
[----:B------:R-:W-:-:S02]  /*9f60*/  @P3 MOV R7, R15 ;  /* 0x0000000f00073202 */ /* 0x000fc40000000f00 */
[----:B------:R-:W-:Y:S02]  /*9f70*/  F2FP.F16.F32.PACK_AB R84, RZ, R84 ;  /* 0x00000054ff54723e */ /* 0x000fe400000000ff */
[----:B------:R-:W-:Y:S01]  /*9f80*/  F2FP.F16.F32.PACK_AB R85, RZ, R85 ;  /* 0x00000055ff55723e */ /* 0x000fe200000000ff */
[----:B------:R0:W-:Y:S01]  /*9f90*/  @P3 STG.E.U16 desc[UR36][R6.64+0x32], R39 ;  /* 0x0000322706003986 */ /* 0x0001e2000c101524 */
[C---:B------:R-:W-:Y:S02]  /*9fa0*/  ISETP.GT.AND P3, PT, R0.reuse, 0x21, P2 ;  /* 0x000000210000780c */ /* 0x040fe40001764270 */
[----:B------:R-:W-:Y:S01]  /*9fb0*/  F2FP.F16.F32.PACK_AB R86, RZ, R86 ;  /* 0x00000056ff56723e */ /* 0x000fe200000000ff */
[----:B------:R-:W-:Y:S01]  /*9fc0*/  @P4 STG.E.U16 desc[UR36][R4.64+0x40], R40 ;  /* 0x0000402804004986 */ /* 0x000fe2000c101524 */
[C---:B------:R-:W-:Y:S02]  /*9fd0*/  ISETP.GT.AND P4, PT, R0.reuse, 0x28, P1 ;  /* 0x000000280000780c */ /* 0x040fe40000f84270 */
[----:B------:R-:W-:Y:S01]  /*9fe0*/  F2FP.F16.F32.PACK_AB R87, RZ, R87 ;  /* 0x00000057ff57723e */ /* 0x000fe200000000ff */
[----:B------:R-:W-:Y:S01]  /*9ff0*/  @P5 STG.E.U16 desc[UR36][R4.64+0x42], R41 ;  /* 0x0000422904005986 */ /* 0x000fe2000c101524 */
[----:B------:R-:W-:Y:S01]  /*a000*/  ISETP.GT.AND P5, PT, R0, 0x29, P1 ;  /* 0x000000290000780c */ /* 0x000fe20000fa4270 */
[----:B0-----:R-:W-:-:S02]  /*a010*/  @P0 IMAD.MOV.U32 R6, RZ, RZ, R14 ;  /* 0x000000ffff060224 */ /* 0x001fc400078e000e */
[----:B------:R-:W-:-:S05]  /*a020*/  @P0 IMAD.MOV.U32 R7, RZ, RZ, R15 ;  /* 0x000000ffff070224 */ /* 0x000fca00078e000f */
[----:B------:R0:W-:Y:S01]  /*a030*/  @P0 STG.E.U16 desc[UR36][R6.64+0x40], R42 ;  /* 0x0000402a06000986 */ /* 0x0001e2000c101524 */
[----:B------:R-:W-:Y:S01]  /*a040*/  ISETP.GT.AND P0, PT, R0, 0x28, P2 ;  /* 0x000000280000780c */ /* 0x000fe20001704270 */
[----:B0-----:R-:W-:Y:S02]  /*a050*/  @P3 IMAD.MOV.U32 R6, RZ, RZ, R14 ;  /* 0x000000ffff063224 */ /* 0x001fe400078e000e */
[----:B------:R-:W-:-:S05]  /*a060*/  @P3 IMAD.MOV.U32 R7, RZ, RZ, R15 ;  /* 0x000000ffff073224 */ /* 0x000fca00078e000f */
[----:B------:R0:W-:Y:S01]  /*a070*/  @P3 STG.E.U16 desc[UR36][R6.64+0x42], R43 ;  /* 0x0000422b06003986 */ /* 0x0001e2000c101524 */
[----:B------:R-:W-:-:S03]  /*a080*/  ISETP.GT.AND P3, PT, R0, 0x29, P2 ;  /* 0x000000290000780c */ /* 0x000fc60001764270 */
[----:B------:R-:W-:Y:S01]  /*a090*/  @P4 STG.E.U16 desc[UR36][R4.64+0x50], R44 ;  /* 0x0000502c04004986 */ /* 0x000fe2000c101524 */
[----:B------:R-:W-:-:S03]  /*a0a0*/  ISETP.GT.AND P4, PT, R0, 0x30, P1 ;  /* 0x000000300000780c */ /* 0x000fc60000f84270 */
[----:B------:R-:W-:Y:S01]  /*a0b0*/  @P5 STG.E.U16 desc[UR36][R4.64+0x52], R45 ;  /* 0x0000522d04005986 */ /* 0x000fe2000c101524 */
[----:B------:R-:W-:Y:S01]  /*a0c0*/  ISETP.GT.AND P5, PT, R0, 0x31, P1 ;  /* 0x000000310000780c */ /* 0x000fe20000fa4270 */
[----:B0-----:R-:W-:Y:S02]  /*a0d0*/  @P0 IMAD.MOV.U32 R6, RZ, RZ, R14 ;  /* 0x000000ffff060224 */ /* 0x001fe400078e000e */
        /* <DEDUP_REMOVED lines=11> */
[----:B0-----:R-:W-:Y:S01]  /*a190*/  @P0 IMAD.MOV.U32 R6, RZ, RZ, R14 ;  /* 0x000000ffff060224 */ /* 0x001fe200078e000e */
[----:B------:R-:W-:-:S05]  /*a1a0*/  @P0 MOV R7, R15 ;  /* 0x0000000f00070202 */ /* 0x000fca0000000f00 */
        /* <DEDUP_REMOVED lines=26> */
[----:B0-----:R-:W-:Y:S01]  /*a350*/  @P3 IMAD.MOV.U32 R6, RZ, RZ, R14 ;  /* 0x000000ffff063224 */ /* 0x001fe200078e000e */
[----:B------:R-:W-:-:S05]  /*a360*/  @P3 MOV R7, R15 ;  /* 0x0000000f00073202 */ /* 0x000fca0000000f00 */
        /* <DEDUP_REMOVED lines=57> */
[----:B------:R-:W-:Y:S02]  /*a700*/  ISETP.GT.AND P0, PT, R0, 0x70, P2 ;  /* 0x000000700000780c */ /* 0x000fe40001704270 */
[----:B0-----:R-:W-:Y:S01]  /*a710*/  @P3 MOV R6, R14 ;  /* 0x0000000e00063202 */ /* 0x001fe20000000f00 */
[----:B------:R-:W-:-:S05]  /*a720*/  @P3 IMAD.MOV.U32 R7, RZ, RZ, R15 ;  /* 0x000000ffff073224 */ /* 0x000fca00078e000f */
[----:B------:R0:W-:Y:S01]  /*a730*/  @P3 STG.E.U16 desc[UR36][R6.64+0xd2], R79 ;  /* 0x0000d24f06003986 */ /* 0x0001e2000c101524 */
[C---:B------:R-:W-:Y:S02]  /*a740*/  ISETP.GT.AND P3, PT, R0.reuse, 0x78, P1 ;  /* 0x000000780000780c */ /* 0x040fe40000f64270 */
[C---:B------:R-:W-:Y:S01]  /*a750*/  ISETP.GT.AND P1, PT, R0.reuse, 0x79, P1 ;  /* 0x000000790000780c */ /* 0x040fe20000f24270 */
[----:B------:R-:W-:Y:S01]  /*a760*/  @P4 STG.E.U16 desc[UR36][R4.64+0xe0], R80 ;  /* 0x0000e05004004986 */ /* 0x000fe2000c101524 */
[----:B------:R-:W-:-:S03]  /*a770*/  ISETP.GT.AND P4, PT, R0, 0x71, P2 ;  /* 0x000000710000780c */ /* 0x000fc60001784270 */
[----:B------:R-:W-:Y:S01]  /*a780*/  @P5 STG.E.U16 desc[UR36][R4.64+0xe2], R81 ;  /* 0x0000e25104005986 */ /* 0x000fe2000c101524 */
[C---:B------:R-:W-:Y:S02]  /*a790*/  ISETP.GT.AND P5, PT, R0.reuse, 0x78, P2 ;  /* 0x000000780000780c */ /* 0x040fe400017a4270 */
[----:B------:R-:W-:Y:S01]  /*a7a0*/  ISETP.GT.AND P2, PT, R0, 0x79, P2 ;  /* 0x000000790000780c */ /* 0x000fe20001744270 */
[----:B0-----:R-:W-:Y:S02]  /*a7b0*/  @P0 IMAD.MOV.U32 R6, RZ, RZ, R14 ;  /* 0x000000ffff060224 */ /* 0x001fe400078e000e */
[----:B------:R-:W-:-:S05]  /*a7c0*/  @P0 IMAD.MOV.U32 R7, RZ, RZ, R15 ;  /* 0x000000ffff070224 */ /* 0x000fca00078e000f */
[----:B------:R0:W-:Y:S02]  /*a7d0*/  @P0 STG.E.U16 desc[UR36][R6.64+0xe0], R82 ;  /* 0x0000e05206000986 */ /* 0x0001e4000c101524 */
[----:B0-----:R-:W-:Y:S02]  /*a7e0*/  @P4 IMAD.MOV.U32 R6, RZ, RZ, R14 ;  /* 0x000000ffff064224 */ /* 0x001fe400078e000e */
[----:B------:R-:W-:-:S05]  /*a7f0*/  @P4 IMAD.MOV.U32 R7, RZ, RZ, R15 ;  /* 0x000000ffff074224 */ /* 0x000fca00078e000f */
[----:B------:R-:W-:Y:S04]  /*a800*/  @P4 STG.E.U16 desc[UR36][R6.64+0xe2], R83 ;  /* 0x0000e25306004986 */ /* 0x000fe8000c101524 */
[----:B------:R-:W-:Y:S04]  /*a810*/  @P3 STG.E.U16 desc[UR36][R4.64+0xf0], R84 ;  /* 0x0000f05404003986 */ /* 0x000fe8000c101524 */
[----:B------:R0:W-:Y:S02]  /*a820*/  @P1 STG.E.U16 desc[UR36][R4.64+0xf2], R85 ;  /* 0x0000f25504001986 */ /* 0x0001e4000c101524 */
[----:B0-----:R-:W-:-:S02]  /*a830*/  @P5 IMAD.MOV.U32 R4, RZ, RZ, R14 ;  /* 0x000000ffff045224 */ /* 0x001fc400078e000e */
[----:B------:R-:W-:-:S05]  /*a840*/  @P5 IMAD.MOV.U32 R5, RZ, RZ, R15 ;  /* 0x000000ffff055224 */ /* 0x000fca00078e000f */
[----:B------:R0:W-:Y:S04]  /*a850*/  @P5 STG.E.U16 desc[UR36][R4.64+0xf0], R86 ;  /* 0x0000f05604005986 */ /* 0x0001e8000c101524 */
[----:B------:R0:W-:Y:S02]  /*a860*/  @P2 STG.E.U16 desc[UR36][R14.64+0xf2], R87 ;  /* 0x0000f2570e002986 */ /* 0x0001e4000c101524 */
.L_x_284:
[----:B------:R-:W-:Y:S05]  /*a870*/  BSYNC B0 ;  /* 0x0000000000007941 */ /* 0x000fea0003800000 */
.L_x_32:
[----:B------:R-:W-:Y:S01]  /*a880*/  ULDC UR4, c[0x0][0xc] ;  /* 0x0000030000047ab9 */ /* 0x000fe20000000800 */
[----:B------:R-:W-:Y:S01]  /*a890*/  ULDC UR5, c[0x0][0x10] ;  /* 0x0000040000057ab9 */ /* 0x000fe20000000800 */
[----:B0-----:R-:W0:Y:S01]  /*a8a0*/  LDC R3, c[0x0][0x14] ;  /* 0x00000500ff037b82 */ /* 0x001e220000000800 */
[----:B------:R-:W-:Y:S01]  /*a8b0*/  UIMAD.WIDE.U32 UR4, UR4, UR5, URZ ;  /* 0x00000005040472a5 */ /* 0x000fe2000f8e003f */
[----:B------:R-:W-:Y:S01]  /*a8c0*/  PRMT R0, RZ, 0x7610, R0 ;  /* 0x00007610ff007816 */ /* 0x000fe20000000000 */
[----:B------:R-:W-:Y:S01]  /*a8d0*/  IMAD.MOV.U32 R23, RZ, RZ, -0x1 ;  /* 0xffffffffff177424 */ /* 0x000fe200078e00ff */
[----:B-----5:R-:W-:-:S03]  /*a8e0*/  MOV R154, 0xffffffff ;  /* 0xffffffff009a7802 */ /* 0x020fc60000000f00 */
[----:B0-----:R-:W-:-:S04]  /*a8f0*/  IMAD.WIDE.U32 R16, R3, UR4, R16 ;  /* 0x0000000403107c25 */ /* 0x001fc8000f8e0010 */
[----:B------:R-:W-:Y:S01]  /*a900*/  IMAD R3, R3, UR5, RZ ;  /* 0x0000000503037c24 */ /* 0x000fe2000f8e02ff */
[----:B------:R-:W-:Y:S02]  /*a910*/  ULDC.64 UR4, c[0x0][0x650] ;  /* 0x0001940000047ab9 */ /* 0x000fe40000000a00 */
[----:B------:R-:W-:Y:S01]  /*a920*/  ISETP.GE.U32.AND P0, PT, R16, UR4, PT ;  /* 0x0000000410007c0c */ /* 0x000fe2000bf06070 */
[----:B------:R-:W-:-:S05]  /*a930*/  IMAD.IADD R17, R17, 0x1, R3 ;  /* 0x0000000111117824 */ /* 0x000fca00078e0203 */
[----:B------:R-:W-:-:S13]  /*a940*/  ISETP.GE.U32.AND.EX P0, PT, R17, UR5, PT, P0 ;  /* 0x0000000511007c0c */ /* 0x000fda000bf06100 */
[----:B------:R-:W-:Y:S05]  /*a950*/  @P0 BRA `(.L_x_285) ;  /* 0x0000000400640947 */ /* 0x000fea0003800000 */
[----:B------:R-:W0:Y:S01]  /*a960*/  S2R R12, SR_CTAID.X ;  /* 0x00000000000c7919 */ /* 0x000e220000002500 */
[----:B-12---:R-:W1:Y:S01]  /*a970*/  LDC.64 R10, c[0x0][0x628] ;  /* 0x00018a00ff0a7b82 */ /* 0x006e620000000a00 */
[----:B------:R-:W-:Y:S01]  /*a980*/  ULDC UR4, c[0x0][0x150] ;  /* 0x0000540000047ab9 */ /* 0x000fe20000000800 */
[----:B------:R-:W-:Y:S01]  /*a990*/  IMAD.MOV.U32 R8, RZ, RZ, R16 ;  /* 0x000000ffff087224 */ /* 0x000fe200078e0010 */
[----:B------:R-:W2:Y:S01]  /*a9a0*/  S2R R24, SR_CTAID.Y ;  /* 0x0000000000187919 */ /* 0x000ea20000002600 */
[----:B------:R-:W-:-:S04]  /*a9b0*/  IMAD.MOV.U32 R9, RZ, RZ, R17 ;  /* 0x000000ffff097224 */ /* 0x000fc800078e0011 */
[----:B------:R-:W2:Y:S08]  /*a9c0*/  LDC R21, c[0x0][0x144] ;  /* 0x00005100ff157b82 */ /* 0x000eb00000000800 */
[----:B------:R-:W2:Y:S08]  /*a9d0*/  LDC R0, c[0x0][0x630] ;  /* 0x00018c00ff007b82 */ /* 0x000eb00000000800 */
[----:B------:R-:W2:Y:S01]  /*a9e0*/  LDC.64 R14, c[0x0][0x620] ;  /* 0x00018800ff0e7b82 */ /* 0x000ea20000000a00 */
[----:B-1----:R-:W-:-:S04]  /*a9f0*/  ISETP.NE.U32.AND P0, PT, R10, RZ, PT ;  /* 0x000000ff0a00720c */ /* 0x002fc80003f05070 */
[----:B------:R-:W-:Y:S02]  /*aa00*/  ISETP.NE.AND.EX P0, PT, R11, RZ, PT, P0 ;  /* 0x000000ff0b00720c */ /* 0x000fe40003f05300 */
[----:B0-----:R-:W-:-:S05]  /*aa10*/  I2FP.F32.U32 R3, R12 ;  /* 0x0000000c00037245 */ /* 0x001fca0000201000 */
[----:B------:R-:W-:-:S04]  /*aa20*/  FMUL R3, R3, UR4 ;  /* 0x0000000403037c20 */ /* 0x000fc80008400000 */
[----:B------:R0:W1:Y:S02]  /*aa30*/  F2I.U32.TRUNC.NTZ R20, R3 ;  /* 0x0000000300147305 */ /* 0x000064000020f000 */
[----:B------:R-:W-:Y:S05]  /*aa40*/  @!P0 BRA `(.L_x_286) ;  /* 0x0000000000288947 */ /* 0x000fea0003800000 */
[----:B0-----:R-:W0:Y:S02]  /*aa50*/  LDC R3, c[0x0][0x634] ;  /* 0x00018d00ff037b82 */ /* 0x001e240000000800 */
        /* <DEDUP_REMOVED lines=9> */
.L_x_286:
[----:B------:R-:W5:Y:S01]  /*aaf0*/  LDC.64 R30, c[0x0][0x640] ;  /* 0x00019000ff1e7b82 */ /* 0x000f620000000a00 */
[-CC-:B--2---:R-:W-:Y:S01]  /*ab00*/  SHF.R.U64 R23, R8, R0.reuse, R9.reuse ;  /* 0x0000000008177219 */ /* 0x184fe20000001209 */
[----:B-1----:R-:W-:Y:S01]  /*ab10*/  IMAD.MOV R20, RZ, RZ, -R20 ;  /* 0x000000ffff147224 */ /* 0x002fe200078e0a14 */
[----:B------:R-:W-:Y:S01]  /*ab20*/  SHF.R.U32.HI R0, RZ, R0, R9 ;  /* 0x00000000ff007219 */ /* 0x000fe20000011609 */
[----:B------:R-:W-:Y:S01]  /*ab30*/  ULDC UR4, c[0x0][0x154] ;  /* 0x0000550000047ab9 */ /* 0x000fe20000000800 */
[----:B0-----:R-:W-:Y:S01]  /*ab40*/  IADD3 R3, P0, RZ, -R23, RZ ;  /* 0x80000017ff037210 */ /* 0x001fe20007f1e0ff */
[----:B------:R-:W-:Y:S02]  /*ab50*/  IMAD R26, R21, R20, R12 ;  /* 0x00000014151a7224 */ /* 0x000fe400078e020c */
[----:B------:R-:W0:Y:S01]  /*ab60*/  LDC R6, c[0x0][0x618] ;  /* 0x00018600ff067b82 */ /* 0x000e220000000800 */
[----:B------:R-:W-:Y:S02]  /*ab70*/  IMAD.MOV.U32 R7, RZ, RZ, 0x1 ;  /* 0x00000001ff077424 */ /* 0x000fe400078e00ff */
[----:B------:R-:W-:-:S04]  /*ab80*/  IMAD.X R5, RZ, RZ, ~R0, P0 ;  /* 0x000000ffff057224 */ /* 0x000fc800000e0e00 */
[-C--:B------:R-:W-:Y:S01]  /*ab90*/  IMAD R0, R5, R14.reuse, RZ ;  /* 0x0000000e05007224 */ /* 0x080fe200078e02ff */
[----:B------:R-:W1:Y:S01]  /*aba0*/  LDC R8, c[0x0][0x608] ;  /* 0x00018200ff087b82 */ /* 0x000e620000000800 */
[----:B------:R-:W-:-:S04]  /*abb0*/  IMAD.WIDE.U32 R4, R3, R14, R16 ;  /* 0x0000000e03047225 */ /* 0x000fc800078e0010 */
[----:B------:R-:W-:Y:S01]  /*abc0*/  IMAD R3, R3, R15, R0 ;  /* 0x0000000f03037224 */ /* 0x000fe200078e0200 */
[----:B------:R-:W-:Y:S02]  /*abd0*/  I2FP.F32.U32 R0, R24 ;  /* 0x0000001800007245 */ /* 0x000fe40000201000 */
[----:B------:R-:W2:Y:S01]  /*abe0*/  LDC R28, c[0x0][0x658] ;  /* 0x00019600ff1c7b82 */ /* 0x000ea20000000800 */
[----:B-----5:R-:W-:Y:S02]  /*abf0*/  ISETP.NE.U32.AND P0, PT, R30, RZ, PT ;  /* 0x000000ff1e00720c */ /* 0x020fe40003f05070 */
[----:B------:R-:W-:Y:S01]  /*ac00*/  IADD3 R3, R5, R3, RZ ;  /* 0x0000000305037210 */ /* 0x000fe20007ffe0ff */
[----:B------:R-:W-:Y:S01]  /*ac10*/  FMUL R0, R0, UR4 ;  /* 0x0000000400007c20 */ /* 0x000fe20008400000 */
[----:B------:R-:W-:Y:S01]  /*ac20*/  ISETP.NE.AND.EX P0, PT, R31, RZ, PT, P0 ;  /* 0x000000ff1f00720c */ /* 0x000fe20003f05300 */
[----:B------:R-:W-:Y:S02]  /*ac30*/  IMAD.MOV.U32 R5, RZ, RZ, -0x1 ;  /* 0xffffffffff057424 */ /* 0x000fe400078e00ff */
[----:B------:R-:W3:Y:S01]  /*ac40*/  LDC R15, c[0x0][0x148] ;  /* 0x00005200ff0f7b82 */ /* 0x000ee20000000800 */
[-CC-:B0-----:R-:W-:Y:S01]  /*ac50*/  SHF.R.U64 R12, R4, R6.reuse, R3.reuse ;  /* 0x00000006040c7219 */ /* 0x181fe20000001203 */
[----:B------:R0:W0:Y:S01]  /*ac60*/  F2I.U32.TRUNC.NTZ R13, R0 ;  /* 0x00000000000d7305 */ /* 0x000022000020f000 */
[----:B------:R-:W-:-:S05]  /*ac70*/  SHF.R.U32.HI R3, RZ, R6, R3 ;  /* 0x00000006ff037219 */ /* 0x000fca0000011603 */
[----:B------:R-:W0:Y:S01]  /*ac80*/  LDC R20, c[0x0][0x600] ;  /* 0x00018000ff147b82 */ /* 0x000e220000000800 */
[-CC-:B-1----:R-:W-:Y:S02]  /*ac90*/  SHF.R.U64 R10, R12, R8.reuse, R3.reuse ;  /* 0x000000080c0a7219 */ /* 0x182fe40000001203 */
[----:B------:R-:W-:-:S05]  /*aca0*/  SHF.R.U32.HI R3, RZ, R8, R3 ;  /* 0x00000008ff037219 */ /* 0x000fca0000011603 */
[----:B------:R-:W1:Y:S01]  /*acb0*/  LDC R21, c[0x0][0x648] ;  /* 0x00019200ff157b82 */ /* 0x000e620000000800 */
[-C--:B--2---:R-:W-:Y:S02]  /*acc0*/  SHF.L.U32 R4, R5, R28.reuse, RZ ;  /* 0x0000001c05047219 */ /* 0x084fe400000006ff */
[-CC-:B------:R-:W-:Y:S02]  /*acd0*/  SHF.R.U64 R14, R10, R28.reuse, R3.reuse ;  /* 0x0000001c0a0e7219 */ /* 0x180fe40000001203 */
[----:B------:R-:W-:Y:S02]  /*ace0*/  SHF.R.U32.HI R5, RZ, R28, R3 ;  /* 0x0000001cff057219 */ /* 0x000fe40000011603 */
[----:B------:R-:W-:Y:S01]  /*acf0*/  LOP3.LUT R153, RZ, R4, RZ, 0x33, !PT ;  /* 0x00000004ff997212 */ /* 0x000fe200078e33ff */
[----:B------:R-:W2:Y:S01]  /*ad00*/  LDC R25, c[0x0][0x638] ;  /* 0x00018e00ff197b82 */ /* 0x000ea20000000800 */
[----:B------:R-:W-:Y:S01]  /*ad10*/  SHF.L.U32 R28, R7, R28, RZ ;  /* 0x0000001c071c7219 */ /* 0x000fe200000006ff */
[----:B------:R-:W-:-:S06]  /*ad20*/  IMAD.MOV.U32 R4, RZ, RZ, R14 ;  /* 0x000000ffff047224 */ /* 0x000fcc00078e000e */
[----:B------:R-:W0:Y:S01]  /*ad30*/  LDC R27, c[0x0][0x610] ;  /* 0x00018400ff1b7b82 */ /* 0x000e220000000800 */
[----:B------:R-:W-:Y:S05]  /*ad40*/  @!P0 BRA `(.L_x_287) ;  /* 0x0000000000288947 */ /* 0x000fea0003800000 */
[----:B------:R-:W5:Y:S02]  /*ad50*/  LDC R3, c[0x0][0x64c] ;  /* 0x00019300ff037b82 */ /* 0x000f640000000800 */
[----:B-----5:R-:W-:-:S05]  /*ad60*/  IADD3 R3, P0, R14, R3, RZ ;  /* 0x000000030e037210 */ /* 0x020fca0007f1e0ff */
        /* <DEDUP_REMOVED lines=8> */
.L_x_287:
[----:B------:R-:W-:Y:S01]  /*adf0*/  ISETP.NE.AND P0, PT, R2, 0x1, PT ;  /* 0x000000010200780c */ /* 0x000fe20003f05270 */
[----:B0-----:R-:W-:Y:S01]  /*ae00*/  IMAD.MOV R13, RZ, RZ, -R13 ;  /* 0x000000ffff0d7224 */ /* 0x001fe200078e0a0d */
[----:B-1----:R-:W-:Y:S01]  /*ae10*/  SHF.R.U64 R0, R4, R21, R5 ;  /* 0x0000001504007219 */ /* 0x002fe20000001205 */
[----:B------:R-:W-:Y:S01]  /*ae20*/  VIADD R5, R20, 0xffffffff ;  /* 0xffffffff14057836 */ /* 0x000fe20000000000 */
[----:B------:R-:W-:Y:S02]  /*ae30*/  LOP3.LUT R153, R10, R153, RZ, 0xc0, !PT ;  /* 0x000000990a997212 */ /* 0x000fe400078ec0ff */
[----:B------:R-:W-:Y:S02]  /*ae40*/  IADD3 R3, -R0, RZ, RZ ;  /* 0x000000ff00037210 */ /* 0x000fe40007ffe1ff */
[----:B------:R-:W-:Y:S01]  /*ae50*/  LOP3.LUT R5, R12, R5, RZ, 0xc0, !PT ;  /* 0x000000050c057212 */ /* 0x000fe200078ec0ff */
[----:B------:R-:W-:Y:S02]  /*ae60*/  IMAD R153, R28, R0, R153 ;  /* 0x000000001c997224 */ /* 0x000fe400078e0299 */
[----:B--2---:R-:W-:-:S02]  /*ae70*/  IMAD R0, R3, R25, R14 ;  /* 0x0000001903007224 */ /* 0x004fc400078e020e */
[----:B---3--:R-:W-:Y:S02]  /*ae80*/  @P0 IMAD R26, R15, R13, R24 ;  /* 0x0000000d0f1a0224 */ /* 0x008fe400078e0218 */
[----:B------:R-:W-:Y:S02]  /*ae90*/  IMAD R4, R0, R20, R5 ;  /* 0x0000001400047224 */ /* 0x000fe400078e0205 */
[----:B------:R-:W-:Y:S02]  /*aea0*/  IMAD R153, R153, R27, R26 ;  /* 0x0000001b99997224 */ /* 0x000fe400078e021a */
[----:B------:R-:W-:-:S03]  /*aeb0*/  IMAD.MOV.U32 R3, RZ, RZ, 0x1 ;  /* 0x00000001ff037424 */ /* 0x000fc600078e00ff */
[----:B------:R-:W-:Y:S02]  /*aec0*/  SEL R154, R4, R153, !P0 ;  /* 0x00000099049a7207 */ /* 0x000fe40004000000 */
[----:B------:R-:W-:Y:S02]  /*aed0*/  PRMT R0, R3, 0x7610, R0 ;  /* 0x0000761003007816 */ /* 0x000fe40000000000 */
[----:B------:R-:W-:-:S07]  /*aee0*/  SEL R153, R153, R4, !P0 ;  /* 0x0000000499997207 */ /* 0x000fce0004000000 */
.L_x_285:
[----:B------:R-:W-:-:S13]  /*aef0*/  LOP3.LUT P0, RZ, R0, 0xff, RZ, 0xc0, !PT ;  /* 0x000000ff00ff7812 */ /* 0x000fda000780c0ff */
[----:B------:R-:W-:Y:S05]  /*af00*/  @P0 BRA `(.L_x_288) ;  /* 0xffffff6000bc0947 */ /* 0x000fea000383ffff */
[----:B------:R-:W-:Y:S05]  /*af10*/  EXIT ;  /* 0x000000000000794d */ /* 0x000fea0003800000 */
.L_x_7:
[----:B0-----:R-:W-:Y:S01]  /*af20*/  ULDC.64 UR4, c[0x0][0x650] ;  /* 0x0001940000047ab9 */ /* 0x001fe20000000a00 */
[----:B------:R-:W-:Y:S01]  /*af30*/  PRMT R6, RZ, 0x7610, R6 ;  /* 0x00007610ff067816 */ /* 0x000fe20000000006 */
[----:B------:R-:W-:Y:S01]  /*af40*/  IMAD.MOV.U32 R12, RZ, RZ, -0x1 ;  /* 0xffffffffff0c7424 */ /* 0x000fe200078e00ff */
[----:B------:R-:W-:Y:S01]  /*af50*/  ISETP.GE.U32.AND P0, PT, R16, UR4, PT ;  /* 0x0000000410007c0c */ /* 0x000fe2000bf06070 */
[----:B------:R-:W-:Y:S02]  /*af60*/  IMAD.MOV.U32 R20, RZ, RZ, -0x1 ;  /* 0xffffffffff147424 */ /* 0x000fe400078e00ff */
[----:B------:R-:W-:Y:S01]  /*af70*/  IMAD.MOV.U32 R13, RZ, RZ, -0x1 ;  /* 0xffffffffff0d7424 */ /* 0x000fe200078e00ff */
        /* <DEDUP_REMOVED lines=15> */
[----:B------:R-:W-:Y:S01]  /*b070*/  IMAD.WIDE.U32 R8, R13, R14, RZ ;  /* 0x0000000e0d087225 */ /* 0x000fe200078e00ff */
[----:B------:R-:W-:-:S03]  /*b080*/  MOV R12, R11 ;  /* 0x0000000b000c7202 */ /* 0x000fc60000000f00 */
[----:B------:R-:W-:Y:S01]  /*b090*/  IMAD.X R13, RZ, RZ, RZ, P0 ;  /* 0x000000ffff0d7224 */ /* 0x000fe200000e06ff */
[----:B------:R-:W-:-:S05]  /*b0a0*/  IADD3 RZ, P0, R9, R10, RZ ;  /* 0x0000000a09ff7210 */ /* 0x000fca0007f1e0ff */
[----:B------:R-:W-:-:S08]  /*b0b0*/  IMAD.WIDE.U32.X R12, R23, R15, R12, P0 ;  /* 0x0000000f170c7225 */ /* 0x000fd000000e040c */
.L_x_290:
[----:B------:R-:W0:Y:S01]  /*b0c0*/  LDC.64 R28, c[0x0][0x640] ;  /* 0x00019000ff1c7b82 */ /* 0x000e220000000a00 */
[-CC-:B------:R-:W-:Y:S01]  /*b0d0*/  SHF.R.U64 R22, R12, R6.reuse, R13.reuse ;  /* 0x000000060c167219 */ /* 0x180fe2000000120d */
[----:B------:R-:W-:Y:S01]  /*b0e0*/  IMAD.MOV.U32 R30, RZ, RZ, 0x1 ;  /* 0x00000001ff1e7424 */ /* 0x000fe200078e00ff */
[----:B------:R-:W-:Y:S02]  /*b0f0*/  SHF.R.U32.HI R6, RZ, R6, R13 ;  /* 0x00000006ff067219 */ /* 0x000fe4000001160d */
[----:B------:R-:W-:-:S03]  /*b100*/  IADD3 R11, P0, RZ, -R22, RZ ;  /* 0x80000016ff0b7210 */ /* 0x000fc60007f1e0ff */
[----:B------:R-:W1:Y:S02]  /*b110*/  LDC R10, c[0x0][0x618] ;  /* 0x00018600ff0a7b82 */ /* 0x000e640000000800 */
[----:B------:R-:W-:-:S04]  /*b120*/  IMAD.X R9, RZ, RZ, ~R6, P0 ;  /* 0x000000ffff097224 */ /* 0x000fc800000e0e06 */
[-C--:B------:R-:W-:Y:S02]  /*b130*/  IMAD R6, R9, R24.reuse, RZ ;  /* 0x0000001809067224 */ /* 0x080fe400078e02ff */
[----:B------:R-:W2:Y:S01]  /*b140*/  LDC R12, c[0x0][0x608] ;  /* 0x00018200ff0c7b82 */ /* 0x000ea20000000800 */
[----:B------:R-:W-:-:S04]  /*b150*/  IMAD.WIDE.U32 R8, R11, R24, R16 ;  /* 0x000000180b087225 */ /* 0x000fc800078e0010 */
[----:B------:R-:W-:-:S03]  /*b160*/  IMAD R11, R11, R25, R6 ;  /* 0x000000190b0b7224 */ /* 0x000fc600078e0206 */
[----:B------:R-:W3:Y:S01]  /*b170*/  LDC R27, c[0x0][0x658] ;  /* 0x00019600ff1b7b82 */ /* 0x000ee20000000800 */
[----:B------:R-:W-:Y:S01]  /*b180*/  IMAD.IADD R9, R9, 0x1, R11 ;  /* 0x0000000109097824 */ /* 0x000fe200078e020b */
[----:B0-----:R-:W-:-:S04]  /*b190*/  ISETP.NE.U32.AND P0, PT, R28, RZ, PT ;  /* 0x000000ff1c00720c */ /* 0x001fc80003f05070 */
[----:B------:R-:W-:Y:S02]  /*b1a0*/  ISETP.NE.AND.EX P0, PT, R29, RZ, PT, P0 ;  /* 0x000000ff1d00720c */ /* 0x000fe40003f05300 */
[----:B------:R-:W0:Y:S01]  /*b1b0*/  LDC R20, c[0x0][0x600] ;  /* 0x00018000ff147b82 */ /* 0x000e220000000800 */
[-CC-:B-1----:R-:W-:Y:S01]  /*b1c0*/  SHF.R.U64 R14, R8, R10.reuse, R9.reuse ;  /* 0x0000000a080e7219 */ /* 0x182fe20000001209 */
[----:B------:R-:W-:Y:S01]  /*b1d0*/  IMAD.MOV.U32 R8, RZ, RZ, -0x1 ;  /* 0xffffffffff087424 */ /* 0x000fe200078e00ff */
[----:B------:R-:W-:-:S05]  /*b1e0*/  SHF.R.U32.HI R9, RZ, R10, R9 ;  /* 0x0000000aff097219 */ /* 0x000fca0000011609 */
[----:B------:R-:W1:Y:S01]  /*b1f0*/  LDC R24, c[0x0][0x648] ;  /* 0x00019200ff187b82 */ /* 0x000e620000000800 */
[-CC-:B--2---:R-:W-:Y:S02]  /*b200*/  SHF.R.U64 R23, R14, R12.reuse, R9.reuse ;  /* 0x0000000c0e177219 */ /* 0x184fe40000001209 */
[----:B------:R-:W-:-:S05]  /*b210*/  SHF.R.U32.HI R6, RZ, R12, R9 ;  /* 0x0000000cff067219 */ /* 0x000fca0000011609 */
[----:B------:R-:W2:Y:S01]  /*b220*/  LDC R26, c[0x0][0x638] ;  /* 0x00018e00ff1a7b82 */ /* 0x000ea20000000800 */
[-C--:B---3--:R-:W-:Y:S02]  /*b230*/  SHF.L.U32 R8, R8, R27.reuse, RZ ;  /* 0x0000001b08087219 */ /* 0x088fe400000006ff */
[-CC-:B------:R-:W-:Y:S02]  /*b240*/  SHF.R.U64 R25, R23, R27.reuse, R6.reuse ;  /* 0x0000001b17197219 */ /* 0x180fe40000001206 */
[----:B------:R-:W-:Y:S02]  /*b250*/  LOP3.LUT R32, RZ, R8, RZ, 0x33, !PT ;  /* 0x00000008ff207212 */ /* 0x000fe400078e33ff */
[----:B------:R-:W-:Y:S01]  /*b260*/  SHF.R.U32.HI R9, RZ, R27, R6 ;  /* 0x0000001bff097219 */ /* 0x000fe20000011606 */
[----:B------:R-:W3:Y:S01]  /*b270*/  LDC R31, c[0x0][0x610] ;  /* 0x00018400ff1f7b82 */ /* 0x000ee20000000800 */
[----:B------:R-:W-:Y:S01]  /*b280*/  IMAD.MOV.U32 R8, RZ, RZ, R25 ;  /* 0x000000ffff087224 */ /* 0x000fe200078e0019 */
[----:B------:R-:W-:Y:S06]  /*b290*/  @!P0 BRA `(.L_x_291) ;  /* 0x0000000000288947 */ /* 0x000fec0003800000 */
        /* <DEDUP_REMOVED lines=10> */
.L_x_291:
[----:B------:R-:W-:Y:S01]  /*b340*/  ISETP.NE.AND P0, PT, R2, 0x1, PT ;  /* 0x000000010200780c */ /* 0x000fe20003f05270 */
[----:B------:R-:W-:Y:S01]  /*b350*/  IMAD.MOV.U32 R13, RZ, RZ, R22 ;  /* 0x000000ffff0d7224 */ /* 0x000fe200078e0016 */
[----:B-1----:R-:W-:Y:S02]  /*b360*/  SHF.R.U64 R6, R8, R24, R9 ;  /* 0x0000001808067219 */ /* 0x002fe40000001209 */
[----:B------:R-:W-:Y:S02]  /*b370*/  SHF.L.U32 R30, R30, R27, RZ ;  /* 0x0000001b1e1e7219 */ /* 0x000fe400000006ff */
[----:B------:R-:W-:Y:S01]  /*b380*/  LOP3.LUT R5, R23, R32, RZ, 0xc0, !PT ;  /* 0x0000002017057212 */ /* 0x000fe200078ec0ff */
[----:B------:R-:W-:Y:S01]  /*b390*/  IMAD.MOV R8, RZ, RZ, -R6 ;  /* 0x000000ffff087224 */ /* 0x000fe200078e0a06 */
[----:B0-----:R-:W-:-:S03]  /*b3a0*/  IADD3 R9, R20, -0x1, RZ ;  /* 0xffffffff14097810 */ /* 0x001fc60007ffe0ff */
[----:B------:R-:W-:Y:S01]  /*b3b0*/  IMAD R6, R30, R6, R5 ;  /* 0x000000061e067224 */ /* 0x000fe200078e0205 */
[----:B------:R-:W-:Y:S01]  /*b3c0*/  LOP3.LUT R5, R14, R9, RZ, 0xc0, !PT ;  /* 0x000000090e057212 */ /* 0x000fe200078ec0ff */
[----:B------:R-:W-:Y:S02]  /*b3d0*/  @P0 IMAD R3, R7, R21, R4 ;  /* 0x0000001507030224 */ /* 0x000fe400078e0204 */
[----:B--2---:R-:W-:Y:S02]  /*b3e0*/  IMAD R4, R8, R26, R25 ;  /* 0x0000001a08047224 */ /* 0x004fe400078e0219 */
[----:B---3--:R-:W-:Y:S02]  /*b3f0*/  IMAD R3, R6, R31, R3 ;  /* 0x0000001f06037224 */ /* 0x008fe400078e0203 */
[----:B------:R-:W-:Y:S02]  /*b400*/  IMAD R4, R4, R20, R5 ;  /* 0x0000001404047224 */ /* 0x000fe400078e0205 */
[----:B------:R-:W-:-:S03]  /*b410*/  IMAD.MOV.U32 R6, RZ, RZ, 0x1 ;  /* 0x00000001ff067424 */ /* 0x000fc600078e00ff */
[----:B------:R-:W-:Y:S02]  /*b420*/  SEL R20, R4, R3, !P0 ;  /* 0x0000000304147207 */ /* 0x000fe40004000000 */
[----:B------:R-:W-:-:S07]  /*b430*/  SEL R12, R3, R4, !P0 ;  /* 0x00000004030c7207 */ /* 0x000fce0004000000 */
.L_x_289:
[----:B------:R-:W-:-:S08]  /*b440*/  NOP ;  /* 0x0000000000007918 */ /* 0x000fd00000000000 */
[----:B------:R-:W0:-:S00]  /*b450*/  USETMAXREG.DEALLOC.CTAPOOL 0x28 ;  /* 0x00000028000079c8 */ /* 0x000e0000080e0500 */
[----:B0-----:R-:W-:-:S13]  /*b460*/  ISETP.NE.AND P0, PT, R0, RZ, PT ;  /* 0x000000ff0000720c */ /* 0x001fda0003f05270 */
[----:B------:R-:W-:Y:S05]  /*b470*/  @P0 EXIT ;  /* 0x000000000000094d */ /* 0x000fea0003800000 */
[----:B------:R-:W-:Y:S01]  /*b480*/  LOP3.LUT P0, RZ, R6, 0xff, RZ, 0xc0, !PT ;  /* 0x000000ff06ff7812 */ /* 0x000fe2000780c0ff */
[----:B------:R-:W-:Y:S02]  /*b490*/  IMAD.MOV.U32 R10, RZ, RZ, 0x1 ;  /* 0x00000001ff0a7424 */ /* 0x000fe400078e00ff */
[----:B------:R-:W-:-:S10]  /*b4a0*/  IMAD.MOV.U32 R9, RZ, RZ, RZ ;  /* 0x000000ffff097224 */ /* 0x000fd400078e00ff */
[----:B------:R-:W-:Y:S05]  /*b4b0*/  @!P0 BRA `(.L_x_292) ;  /* 0x0000000c00848947 */ /* 0x000fea0003800000 */
[----:B------:R-:W0:Y:S01]  /*b4c0*/  LDC R0, c[0x0][0x28c] ;  /* 0x0000a300ff007b82 */ /* 0x000e220000000800 */
[----:B------:R-:W-:Y:S01]  /*b4d0*/  ULDC UR5, c[0x0][0x658] ;  /* 0x0001960000057ab9 */ /* 0x000fe20000000800 */
[----:B------:R-:W-:Y:S01]  /*b4e0*/  UMOV UR11, 0xffffffff ;  /* 0xffffffff000b7882 */ /* 0x000fe20000000000 */
[----:B------:R-:W-:Y:S01]  /*b4f0*/  UMOV UR15, 0x1 ;  /* 0x00000001000f7882 */ /* 0x000fe20000000000 */
[----:B------:R-:W-:Y:S01]  /*b500*/  USHF.L.U32 UR11, UR11, UR5, URZ ;  /* 0x000000050b0b7299 */ /* 0x000fe2000800063f */
[----:B------:R-:W-:Y:S01]  /*b510*/  BSSY B0, `(.L_x_292) ;  /* 0x00000db000007945 */ /* 0x000fe20003800000 */
[----:B------:R-:W-:Y:S01]  /*b520*/  ULDC UR9, c[0x0][0xc] ;  /* 0x0000030000097ab9 */ /* 0x000fe20000000800 */
[----:B------:R-:W-:Y:S01]  /*b530*/  ULDC UR14, c[0x0][0x10] ;  /* 0x00000400000e7ab9 */ /* 0x000fe20000000800 */
[----:B------:R-:W1:Y:S01]  /*b540*/  S2UR UR8, SR_CgaCtaId ;  /* 0x00000000000879c3 */ /* 0x000e620000008800 */
[----:B------:R-:W-:Y:S01]  /*b550*/  ULOP3.LUT UR13, URZ, UR11, URZ, 0x33, !UPT ;  /* 0x0000000b3f0d7292 */ /* 0x000fe2000f8e333f */
[----:B------:R-:W-:Y:S01]  /*b560*/  LOP3.LUT R11, R19, 0x2, RZ, 0xfc, !PT ;  /* 0x00000002130b7812 */ /* 0x000fe200078efcff */
[----:B------:R-:W-:Y:S01]  /*b570*/  IMAD.MOV.U32 R10, RZ, RZ, 0x1 ;  /* 0x00000001ff0a7424 */ /* 0x000fe200078e00ff */
[----:B------:R-:W-:Y:S01]  /*b580*/  MOV R9, RZ ;  /* 0x000000ff00097202 */ /* 0x000fe20000000f00 */
[----:B------:R-:W-:Y:S01]  /*b590*/  ULDC UR4, c[0x0][0x600] ;  /* 0x0001800000047ab9 */ /* 0x000fe20000000800 */
[----:B------:R-:W-:Y:S01]  /*b5a0*/  UMOV UR18, 0x5 ;  /* 0x0000000500127882 */ /* 0x000fe20000000000 */
[----:B------:R-:W-:-:S02]  /*b5b0*/  UIADD3 UR4, UR4, -0x1, URZ ;  /* 0xffffffff04047890 */ /* 0x000fc4000fffe03f */
[----:B------:R-:W-:Y:S01]  /*b5c0*/  USHF.L.U32 UR5, UR15, UR5, URZ ;  /* 0x000000050f057299 */ /* 0x000fe2000800063f */
[----:B------:R-:W-:Y:S01]  /*b5d0*/  ULDC.64 UR28, c[0x0][0x198] ;  /* 0x00006600001c7ab9 */ /* 0x000fe20000000a00 */
[----:B0-----:R-:W-:-:S05]  /*b5e0*/  VIADD R0, R0, 0x3f ;  /* 0x0000003f00007836 */ /* 0x001fca0000000000 */
[----:B------:R-:W-:Y:S01]  /*b5f0*/  SHF.R.S32.HI R3, RZ, 0x1f, R0 ;  /* 0x0000001fff037819 */ /* 0x000fe20000011400 */
[----:B-1----:R-:W-:-:S03]  /*b600*/  ULOP3.LUT UR10, UR8, 0x1, URZ, 0xc0, !UPT ;  /* 0x00000001080a7892 */ /* 0x002fc6000f8ec03f */
[----:B------:R-:W-:Y:S01]  /*b610*/  LEA.HI R3, R3, R0, RZ, 0x6 ;  /* 0x0000000003037211 */ /* 0x000fe200078f30ff */
[----:B------:R-:W-:Y:S01]  /*b620*/  USHF.R.U32.HI UR25, URZ, 0x1, UR8 ;  /* 0x000000013f197899 */ /* 0x000fe20008011608 */
[----:B------:R-:W-:Y:S01]  /*b630*/  IMAD.MOV.U32 R0, RZ, RZ, 0x1 ;  /* 0x00000001ff007424 */ /* 0x000fe200078e00ff */
[----:B------:R-:W-:Y:S01]  /*b640*/  USHF.L.U32 UR6, UR8, 0x6, URZ ;  /* 0x0000000608067899 */ /* 0x000fe2000800063f */
[--C-:B------:R-:W-:Y:S01]  /*b650*/  SHF.R.S32.HI R8, RZ, 0x6, R3.reuse ;  /* 0x00000006ff087819 */ /* 0x100fe20000011403 */
[----:B------:R-:W-:Y:S02]  /*b660*/  USHF.L.U32 UR7, UR8, 0xc, URZ ;  /* 0x0000000c08077899 */ /* 0x000fe4000800063f */
[----:B------:R-:W-:Y:S01]  /*b670*/  ULOP3.LUT UR8, UR8, 0xfffffffe, URZ, 0xc0, !UPT ;  /* 0xfffffffe08087892 */ /* 0x000fe2000f8ec03f */
[----:B------:R-:W-:Y:S01]  /*b680*/  PRMT R3, R0, 0x7610, R3 ;  /* 0x0000761000037816 */ /* 0x000fe20000000003 */
[----:B------:R-:W-:Y:S01]  /*b690*/  UISETP.GT.U32.AND UP0, UPT, UR10, 0xffff, UPT ;  /* 0x0000ffff0a00788c */ /* 0x000fe2000bf04070 */
[----:B------:R-:W-:Y:S01]  /*b6a0*/  VIADD R0, R8, 0x1 ;  /* 0x0000000108007836 */ /* 0x000fe20000000000 */
[----:B------:R-:W-:-:S02]  /*b6b0*/  USHF.L.U32 UR11, UR15, UR8, URZ ;  /* 0x000000080f0b7299 */ /* 0x000fc4000800063f */
[----:B------:R-:W-:Y:S02]  /*b6c0*/  ULOP3.LUT UR12, UR8, 0x1, URZ, 0xfc, !UPT ;  /* 0x00000001080c7892 */ /* 0x000fe4000f8efc3f */
[----:B------:R-:W-:Y:S02]  /*b6d0*/  UIMAD.WIDE.U32 UR8, UR9, UR14, URZ ;  /* 0x0000000e090872a5 */ /* 0x000fe4000f8e003f */
[----:B------:R-:W-:Y:S01]  /*b6e0*/  USEL UR10, UR10, 0xffff, !UP0 ;  /* 0x0000ffff0a0a7887 */ /* 0x000fe2000c000000 */
[----:B------:R-:W-:Y:S01]  /*b6f0*/  ULDC UR14, c[0x0][0x14] ;  /* 0x00000500000e7ab9 */ /* 0x000fe20000000800 */
[----:B------:R-:W-:Y:S02]  /*b700*/  USHF.L.U32 UR12, UR15, UR12, URZ ;  /* 0x0000000c0f0c7299 */ /* 0x000fe4000800063f */
[----:B------:R-:W-:Y:S02]  /*b710*/  UIMAD.WIDE.U32 UR26, UR8, UR14, URZ ;  /* 0x0000000e081a72a5 */ /* 0x000fe4000f8e003f */
[----:B------:R-:W-:-:S02]  /*b720*/  UIMAD UR21, UR9, UR14, URZ ;  /* 0x0000000e091572a4 */ /* 0x000fc4000f8e023f */
[----:B------:R-:W-:Y:S02]  /*b730*/  ULOP3.LUT UR10, UR10, 0xffff, URZ, 0xc0, !UPT ;  /* 0x0000ffff0a0a7892 */ /* 0x000fe4000f8ec03f */
[----:B------:R-:W-:Y:S02]  /*b740*/  ULOP3.LUT UR6, UR6, 0x40, URZ, 0xc0, !UPT ;  /* 0x0000004006067892 */ /* 0x000fe4000f8ec03f */
[----:B------:R-:W-:Y:S02]  /*b750*/  ULOP3.LUT UR7, UR7, 0x1000, URZ, 0xc0, !UPT ;  /* 0x0000100007077892 */ /* 0x000fe4000f8ec03f */
[----:B------:R-:W-:Y:S02]  /*b760*/  ULOP3.LUT UR19, UR11, UR12, URZ, 0xfc, !UPT ;  /* 0x0000000c0b137292 */ /* 0x000fe4000f8efc3f */
[----:B------:R-:W-:Y:S02]  /*b770*/  UIADD3 UR21, UR27, UR21, URZ ;  /* 0x000000151b157290 */ /* 0x000fe4000fffe03f */
[----:B------:R-:W-:-:S12]  /*b780*/  USHF.L.U32 UR18, UR18, UR10, URZ ;  /* 0x0000000a12127299 */ /* 0x000fd8000800063f */
.L_x_303:
[----:B------:R-:W-:-:S03]  /*b790*/  UMOV UR8, 0xffffffff ;  /* 0xffffffff00087882 */ /* 0x000fc60000000000 */
[----:B------:R-:W-:Y:S05]  /*b7a0*/  BRA.DIV UR8, `(.L_x_293) ;  /* 0x0000000e08b07947 */ /* 0x000fea000b800000 */
[----:B------:R-:W-:-:S13]  /*b7b0*/  ELECT P6, URZ, PT ;  /* 0x00000000003f782f */ /* 0x000fda00038c0000 */
.L_x_314:
[----:B------:R-:W0:Y:S01]  /*b7c0*/  LDC R4, c[0x0][0x28c] ;  /* 0x0000a300ff047b82 */ /* 0x000e220000000800 */
[----:B------:R-:W-:Y:S01]  /*b7d0*/  BSSY B1, `(.L_x_294) ;  /* 0x000003c000017945 */ /* 0x000fe20003800000 */
[----:B0-----:R-:W-:-:S13]  /*b7e0*/  ISETP.LT.OR P6, PT, R4, 0x1, !P6 ;  /* 0x000000010400780c */ /* 0x001fda00077c1670 */
[----:B------:R-:W-:Y:S05]  /*b7f0*/  @P6 BRA `(.L_x_295) ;  /* 0x0000000000e46947 */ /* 0x000fea0003800000 */
[----:B------:R-:W-:Y:S01]  /*b800*/  LEA R12, R12, UR25, 0x1 ;  /* 0x000000190c0c7c11 */ /* 0x000fe2000f8e08ff */
[----:B------:R-:W-:Y:S01]  /*b810*/  IMAD.MOV.U32 R15, RZ, RZ, RZ ;  /* 0x000000ffff0f7224 */ /* 0x000fe200078e00ff */
[----:B------:R-:W-:Y:S01]  /*b820*/  LEA R20, R20, UR6, 0x7 ;  /* 0x0000000614147c11 */ /* 0x000fe2000f8e38ff */
[----:B------:R-:W-:Y:S02]  /*b830*/  IMAD.MOV.U32 R4, RZ, RZ, R0 ;  /* 0x000000ffff047224 */ /* 0x000fe400078e0000 */
[----:B------:R-:W-:Y:S02]  /*b840*/  IMAD.MOV.U32 R5, RZ, RZ, R10 ;  /* 0x000000ffff057224 */ /* 0x000fe400078e000a */
[----:B------:R-:W-:Y:S02]  /*b850*/  IMAD.MOV.U32 R6, RZ, RZ, R9 ;  /* 0x000000ffff067224 */ /* 0x000fe400078e0009 */
[----:B------:R-:W-:-:S07]  /*b860*/  IMAD.SHL.U32 R14, R12, 0x80, RZ ;  /* 0x000000800c0e7824 */ /* 0x000fce00078e00ff */
.L_x_298:
[----:B------:R-:W0:Y:S01]  /*b870*/  S2R R12, SR_CgaCtaId ;  /* 0x00000000000c7919 */ /* 0x000e220000008800 */
[----:B------:R-:W-:Y:S02]  /*b880*/  MOV R7, 0x400 ;  /* 0x0000040000077802 */ /* 0x000fe40000000f00 */
[----:B------:R-:W-:Y:S02]  /*b890*/  LOP3.LUT P1, RZ, R18, 0x7f, RZ, 0xc0, !PT ;  /* 0x0000007f12ff7812 */ /* 0x000fe4000782c0ff */
[----:B0-----:R-:W-:Y:S02]  /*b8a0*/  LEA R24, R12, R7, 0x18 ;  /* 0x000000070c187211 */ /* 0x001fe400078ec0ff */
[----:B------:R-:W-:-:S09]  /*b8b0*/  SHF.L.U32 R7, R5, 0x1f, RZ ;  /* 0x0000001f05077819 */ /* 0x000fd200000006ff */
[----:B------:R-:W0:Y:S01]  /*b8c0*/  @!P1 LDC R12, c[0x0][0x500] ;  /* 0x00014000ff0c9b82 */ /* 0x000e220000000800 */
[----:B------:R-:W-:-:S04]  /*b8d0*/  IMAD R22, R6, 0x8, R24 ;  /* 0x0000000806167824 */ /* 0x000fc800078e0218 */
[----:B------:R-:W1:Y:S02]  /*b8e0*/  SYNCS.PHASECHK.TRANS64.TRYWAIT P0, [R22+URZ+0x20], R7 ;  /* 0x00002007160075a7 */ /* 0x000e64000800017f */
[----:B-1----:R-:W-:Y:S05]  /*b8f0*/  @!P0 BRA `(.L_x_296) ;  /* 0x0000000c007c8947 */ /* 0x002fea0003800000 */
.L_x_315:
[----:B-1----:R-:W-:Y:S01]  /*b900*/  PRMT R7, R11, 0x9910, RZ ;  /* 0x000099100b077816 */ /* 0x002fe200000000ff */
[----:B0-----:R0:W-:Y:S03]  /*b910*/  @!P1 SYNCS.ARRIVE.TRANS64 RZ, [R22+URZ], R12 ;  /* 0x0000000c16ff99a7 */ /* 0x0011e6000800003f */
[----:B------:R-:W-:-:S13]  /*b920*/  ISETP.NE.AND P0, PT, R7, 0x2, PT ;  /* 0x000000020700780c */ /* 0x000fda0003f05270 */
[----:B0-----:R-:W-:Y:S05]  /*b930*/  @P0 BRA `(.L_x_297) ;  /* 0x0000000000040947 */ /* 0x001fea0003800000 */
[----:B------:R-:W-:Y:S01]  /*b940*/  BPT.TRAP 0x1 ;  /* 0x000000040000795c */ /* 0x000fe20000300000 */
.L_x_297:
[----:B------:R-:W-:Y:S01]  /*b950*/  LEA R7, R6, UR25, 0x1 ;  /* 0x0000001906077c11 */ /* 0x000fe2000f8e08ff */
[----:B------:R-:W-:Y:S01]  /*b960*/  VIADD R4, R4, 0xffffffff ;  /* 0xffffffff04047836 */ /* 0x000fe20000000000 */
[----:B------:R-:W-:Y:S01]  /*b970*/  R2UR UR23, R14 ;  /* 0x000000000e1772ca */ /* 0x000fe200000e0000 */
[----:B------:R-:W-:Y:S01]  /*b980*/  UIADD3 UR14, UP0, UR28, 0xf0, URZ ;  /* 0x000000f01c0e7890 */ /* 0x000fe2000ff1e03f */
[----:B------:R-:W-:Y:S01]  /*b990*/  R2UR UR9, R22 ;  /* 0x00000000160972ca */ /* 0x000fe200000e0000 */
[----:B------:R-:W-:Y:S01]  /*b9a0*/  IMAD.SHL.U32 R7, R7, 0x2000, RZ ;  /* 0x0000200007077824 */ /* 0x000fe200078e00ff */
[----:B------:R-:W-:Y:S01]  /*b9b0*/  R2UR UR10, R15 ;  /* 0x000000000f0a72ca */ /* 0x000fe200000e0000 */
[----:B------:R-:W-:Y:S01]  /*b9c0*/  UIADD3 UR32, UP1, UR28, 0x1f0, URZ ;  /* 0x000001f01c207890 */ /* 0x000fe2000ff3e03f */
[----:B------:R-:W-:Y:S01]  /*b9d0*/  R2UR UR12, R13 ;  /* 0x000000000d0c72ca */ /* 0x000fe200000e0000 */
[----:B------:R-:W-:Y:S01]  /*b9e0*/  UIADD3.X UR15, URZ, UR29, URZ, UP0, !UPT ;  /* 0x0000001d3f0f7290 */ /* 0x000fe200087fe43f */
[----:B------:R-:W-:Y:S01]  /*b9f0*/  LEA R12, R7, R24, 0x1 ;  /* 0x00000018070c7211 */ /* 0x000fe200078e08ff */
[----:B------:R-:W-:Y:S01]  /*ba00*/  UPRMT UR20, URZ, 0x5410, UR18 ;  /* 0x000054103f147896 */ /* 0x000fe20008000012 */
[C---:B------:R-:W-:Y:S01]  /*ba10*/  LEA R7, R6.reuse, UR7, 0xd ;  /* 0x0000000706077c11 */ /* 0x040fe2000f8e68ff */
[----:B------:R-:W-:Y:S01]  /*ba20*/  VIADD R6, R6, 0x1 ;  /* 0x0000000106067836 */ /* 0x000fe20000000000 */
[----:B------:R-:W-:Y:S01]  /*ba30*/  R2UR UR8, R12 ;  /* 0x000000000c0872ca */ /* 0x000fe200000e0000 */
[----:B------:R-:W-:Y:S01]  /*ba40*/  UPRMT UR30, URZ, 0x5410, UR19 ;  /* 0x000054103f1e7896 */ /* 0x000fe20008000013 */
[----:B------:R-:W-:Y:S01]  /*ba50*/  R2UR UR24, R20 ;  /* 0x00000000141872ca */ /* 0x000fe200000e0000 */
[----:B------:R-:W-:Y:S01]  /*ba60*/  IMAD R7, R7, 0x2, R24 ;  /* 0x0000000207077824 */ /* 0x000fe200078e0218 */
[----:B------:R-:W-:Y:S01]  /*ba70*/  ISETP.GT.AND P1, PT, R4, 0x1, PT ;  /* 0x000000010400780c */ /* 0x000fe20003f24270 */
[----:B------:R-:W-:Y:S01]  /*ba80*/  UIADD3.X UR33, URZ, UR29, URZ, UP1, !UPT ;  /* 0x0000001d3f217290 */ /* 0x000fe20008ffe43f */
[C---:B------:R-:W-:Y:S01]  /*ba90*/  ISETP.NE.AND P0, PT, R6.reuse, 0x4, PT ;  /* 0x000000040600780c */ /* 0x040fe20003f05270 */
[----:B------:R-:W-:Y:S01]  /*baa0*/  UMOV UR16, 0x0 ;  /* 0x0000000000107882 */ /* 0x000fe20000000000 */
[----:B------:R-:W-:Y:S01]  /*bab0*/  R2UR UR11, R7 ;  /* 0x00000000070b72ca */ /* 0x000fe200000e0000 */
[----:B------:R-:W-:Y:S01]  /*bac0*/  UMOV UR17, 0x10000000 ;  /* 0x1000000000117882 */ /* 0x000fe20000000000 */
[----:B------:R-:W-:Y:S01]  /*bad0*/  SEL R12, RZ, 0x1, P0 ;  /* 0x00000001ff0c7807 */ /* 0x000fe20000000000 */
[----:B------:R-:W-:Y:S01]  /*bae0*/  VIADD R15, R15, 0x40 ;  /* 0x000000400f0f7836 */ /* 0x000fe20000000000 */
[----:B------:R-:W-:Y:S01]  /*baf0*/  SEL R6, R6, RZ, P0 ;  /* 0x000000ff06067207 */ /* 0x000fe20000000000 */
[----:B------:R-:W-:Y:S01]  /*bb00*/  UIADD3 UR8, UR8, 0x100, URZ ;  /* 0x0000010008087890 */ /* 0x000fe2000fffe03f */
[----:B------:R-:W-:-:S07]  /*bb10*/  LOP3.LUT R5, R5, R12, RZ, 0x3c, !PT ;  /* 0x0000000c05057212 */ /* 0x000fce00078e3cff */
[----:B------:R-:W-:-:S03]  /*bb20*/  UIADD3 UR22, UR11, 0x20100, URZ ;  /* 0x000201000b167890 */ /* 0x000fc6000fffe03f */
[----:B------:R-:W-:Y:S02]  /*bb30*/  UMOV UR11, UR23 ;  /* 0x00000017000b7c82 */ /* 0x000fe40008000000 */
[----:B------:R0:W-:Y:S02]  /*bb40*/  UTMALDG.3D.MULTICAST [UR8], [UR14], UR20, desc[UR16] ;  /* 0x000010080e0073b4 */ /* 0x0001e40008011814 */
[----:B0-----:R-:W-:Y:S01]  /*bb50*/  UMOV UR8, UR22 ;  /* 0x0000001600087c82 */ /* 0x001fe20008000000 */
[----:B------:R-:W-:Y:S02]  /*bb60*/  UMOV UR11, UR24 ;  /* 0x00000018000b7c82 */ /* 0x000fe40008000000 */
[----:B------:R0:W-:Y:S02]  /*bb70*/  UTMALDG.3D.MULTICAST [UR8], [UR32], UR30, desc[UR16] ;  /* 0x00001008200073b4 */ /* 0x0001e4000801181e */
[----:B0-----:R-:W-:Y:S05]  /*bb80*/  @P1 BRA `(.L_x_298) ;  /* 0xfffffffc00381947 */ /* 0x001fea000383ffff */
.L_x_295:
[----:B------:R-:W-:Y:S05]  /*bb90*/  BSYNC B1 ;  /* 0x0000000000017941 */ /* 0x000fea0003800000 */
.L_x_294:
[----:B------:R-:W-:Y:S01]  /*bba0*/  LOP3.LUT P1, RZ, R3, 0xff, RZ, 0xc0, !PT ;  /* 0x000000ff03ff7812 */ /* 0x000fe2000782c0ff */
[----:B------:R-:W-:Y:S01]  /*bbb0*/  IMAD.IADD R9, R8, 0x1, R9 ;  /* 0x0000000108097824 */ /* 0x000fe200078e0209 */
[----:B------:R-:W-:Y:S01]  /*bbc0*/  IADD3 R16, P2, R16, UR26, RZ ;  /* 0x0000001a10107c10 */ /* 0x000fe2000ff5e0ff */
[----:B------:R-:W-:Y:S01]  /*bbd0*/  ULDC.64 UR8, c[0x0][0x650] ;  /* 0x0001940000087ab9 */ /* 0x000fe20000000a00 */
[----:B------:R-:W-:Y:S01]  /*bbe0*/  BSSY B1, `(.L_x_299) ;  /* 0x000006b000017945 */ /* 0x000fe20003800000 */
[----:B------:R-:W-:Y:S01]  /*bbf0*/  IMAD.MOV.U32 R12, RZ, RZ, -0x1 ;  /* 0xffffffffff0c7424 */ /* 0x000fe200078e00ff */
[----:B------:R-:W-:Y:S01]  /*bc00*/  SHF.R.U32.HI R3, RZ, 0x2, R9 ;  /* 0x00000002ff037819 */ /* 0x000fe20000011609 */
[----:B------:R-:W-:Y:S01]  /*bc10*/  IMAD.MOV.U32 R20, RZ, RZ, -0x1 ;  /* 0xffffffffff147424 */ /* 0x000fe200078e00ff */
[----:B------:R-:W-:Y:S01]  /*bc20*/  ISETP.GT.U32.AND P0, PT, R9, 0x3, PT ;  /* 0x000000030900780c */ /* 0x000fe20003f04070 */
[----:B------:R-:W-:Y:S01]  /*bc30*/  IMAD.MOV.U32 R13, RZ, RZ, -0x1 ;  /* 0xffffffffff0d7424 */ /* 0x000fe200078e00ff */
[----:B------:R-:W-:-:S02]  /*bc40*/  LOP3.LUT R3, R3, 0x1, RZ, 0xc0, !PT ;  /* 0x0000000103037812 */ /* 0x000fc400078ec0ff */
[----:B------:R-:W-:Y:S01]  /*bc50*/  ISETP.LT.U32.AND P0, PT, R8, 0x4, P0 ;  /* 0x000000040800780c */ /* 0x000fe20000701070 */
[----:B------:R-:W0:Y:S01]  /*bc60*/  @P1 S2R R5, SR_CgaCtaId ;  /* 0x0000000000051919 */ /* 0x000e220000008800 */
[----:B------:R-:W-:Y:S02]  /*bc70*/  @P1 MOV R4, 0x400 ;  /* 0x0000040000041802 */ /* 0x000fe40000000f00 */
[----:B------:R-:W-:Y:S02]  /*bc80*/  IADD3.X R17, R17, UR21, RZ, P2, !PT ;  /* 0x0000001511117c10 */ /* 0x000fe400097fe4ff */
[----:B------:R-:W-:Y:S02]  /*bc90*/  ISETP.GE.U32.AND P2, PT, R16, UR8, PT ;  /* 0x0000000810007c0c */ /* 0x000fe4000bf46070 */
[----:B------:R-:W-:Y:S02]  /*bca0*/  LOP3.LUT R9, R9, 0x3, RZ, 0xc0, !PT ;  /* 0x0000000309097812 */ /* 0x000fe400078ec0ff */
[----:B0-----:R-:W-:-:S04]  /*bcb0*/  @P1 LEA R4, R5, R4, 0x18 ;  /* 0x0000000405041211 */ /* 0x001fc800078ec0ff */
[----:B------:R0:W-:Y:S01]  /*bcc0*/  @P1 SYNCS.ARRIVE.TRANS64.A1T0 RZ, [R4+URZ+0x58], RZ ;  /* 0x000058ff04ff19a7 */ /* 0x0001e2000810003f */
[----:B------:R-:W-:Y:S02]  /*bcd0*/  ISETP.NE.U32.AND P1, PT, R3, 0x1, PT ;  /* 0x000000010300780c */ /* 0x000fe40003f25070 */
[----:B------:R-:W-:Y:S02]  /*bce0*/  SEL R3, RZ, 0x1, !P0 ;  /* 0x00000001ff037807 */ /* 0x000fe40004000000 */
[----:B------:R-:W-:Y:S02]  /*bcf0*/  ISETP.GE.U32.AND.EX P0, PT, R17, UR9, PT, P2 ;  /* 0x0000000911007c0c */ /* 0x000fe4000bf06120 */
[----:B------:R-:W-:-:S04]  /*bd00*/  ISETP.GT.U32.AND P1, PT, R8, 0x3, !P1 ;  /* 0x000000030800780c */ /* 0x000fc80004f24070 */
[----:B0-----:R-:W-:-:S04]  /*bd10*/  SEL R4, RZ, 0x1, !P1 ;  /* 0x00000001ff047807 */ /* 0x001fc80004800000 */
[--C-:B------:R-:W-:Y:S02]  /*bd20*/  LOP3.LUT R10, R4, R10, R3.reuse, 0x96, !PT ;  /* 0x0000000a040a7212 */ /* 0x100fe400078e9603 */
[----:B------:R-:W-:Y:S02]  /*bd30*/  PRMT R4, RZ, 0x7610, R4 ;  /* 0x00007610ff047816 */ /* 0x000fe40000000004 */
[----:B------:R-:W-:Y:S01]  /*bd40*/  PRMT R3, RZ, 0x7610, R3 ;  /* 0x00007610ff037816 */ /* 0x000fe20000000003 */
[----:B------:R-:W-:Y:S06]  /*bd50*/  @P0 BRA `(.L_x_300) ;  /* 0x00000004004c0947 */ /* 0x000fec0003800000 */
[----:B------:R-:W0:Y:S01]  /*bd60*/  S2R R14, SR_CTAID.X ;  /* 0x00000000000e7919 */ /* 0x000e220000002500 */
[----:B------:R-:W-:Y:S01]  /*bd70*/  ULDC.64 UR8, c[0x0][0x628] ;  /* 0x00018a0000087ab9 */ /* 0x000fe20000000a00 */
[----:B------:R-:W1:Y:S01]  /*bd80*/  LDC R15, c[0x0][0x144] ;  /* 0x00005100ff0f7b82 */ /* 0x000e620000000800 */
[----:B------:R-:W-:Y:S01]  /*bd90*/  ISETP.NE.U32.AND P0, PT, RZ, UR8, PT ;  /* 0x00000008ff007c0c */ /* 0x000fe2000bf05070 */
[----:B------:R-:W2:Y:S01]  /*bda0*/  S2R R12, SR_CTAID.Y ;  /* 0x00000000000c7919 */ /* 0x000ea20000002600 */
[----:B------:R-:W-:Y:S01]  /*bdb0*/  ULDC UR10, c[0x0][0x150] ;  /* 0x00005400000a7ab9 */ /* 0x000fe20000000800 */
[----:B------:R-:W-:Y:S01]  /*bdc0*/  ULDC UR11, c[0x0][0x630] ;  /* 0x00018c00000b7ab9 */ /* 0x000fe20000000800 */
[----:B------:R-:W-:Y:S02]  /*bdd0*/  ISETP.NE.AND.EX P0, PT, RZ, UR9, PT, P0 ;  /* 0x00000009ff007c0c */ /* 0x000fe4000bf05300 */
[----:B------:R-:W-:Y:S02]  /*bde0*/  MOV R4, R16 ;  /* 0x0000001000047202 */ /* 0x000fe40000000f00 */
[----:B0-----:R-:W-:-:S05]  /*bdf0*/  I2FP.F32.U32 R5, R14 ;  /* 0x0000000e00057245 */ /* 0x001fca0000201000 */
[----:B------:R-:W-:Y:S01]  /*be00*/  FMUL R20, R5, UR10 ;  /* 0x0000000a05147c20 */ /* 0x000fe20008400000 */
[----:B------:R-:W-:-:S03]  /*be10*/  IMAD.MOV.U32 R5, RZ, RZ, R17 ;  /* 0x000000ffff057224 */ /* 0x000fc600078e0011 */
[----:B--2---:R-:W-:Y:S05]  /*be20*/  @!P0 BRA `(.L_x_301) ;  /* 0x0000000000288947 */ /* 0x004fea0003800000 */
[----:B------:R-:W-:Y:S02]  /*be30*/  ULDC UR10, c[0x0][0x634] ;  /* 0x00018d00000a7ab9 */ /* 0x000fe40000000800 */
[----:B------:R-:W-:-:S05]  /*be40*/  IADD3 R5, P0, R16, UR10, RZ ;  /* 0x0000000a10057c10 */ /* 0x000fca000ff1e0ff */
[----:B------:R-:W-:-:S04]  /*be50*/  IMAD.X R13, RZ, RZ, R17, P0 ;  /* 0x000000ffff0d7224 */ /* 0x000fc800000e0611 */
[----:B------:R-:W-:-:S04]  /*be60*/  IMAD.WIDE.U32 R6, R13, UR8, RZ ;  /* 0x000000080d067c25 */ /* 0x000fc8000f8e00ff */
[----:B------:R-:W-:-:S04]  /*be70*/  IMAD.WIDE.U32 R6, P0, R5, UR9, R6 ;  /* 0x0000000905067c25 */ /* 0x000fc8000f800006 */
[----:B------:R-:W-:-:S04]  /*be80*/  IMAD.WIDE.U32 R4, R5, UR8, RZ ;  /* 0x0000000805047c25 */ /* 0x000fc8000f8e00ff */
[----:B------:R-:W-:Y:S01]  /*be90*/  IMAD.MOV.U32 R4, RZ, RZ, R7 ;  /* 0x000000ffff047224 */ /* 0x000fe200078e0007 */
[----:B------:R-:W-:Y:S01]  /*bea0*/  IADD3 RZ, P1, R5, R6, RZ ;  /* 0x0000000605ff7210 */ /* 0x000fe20007f3e0ff */
[----:B------:R-:W-:-:S04]  /*beb0*/  IMAD.X R5, RZ, RZ, RZ, P0 ;  /* 0x000000ffff057224 */ /* 0x000fc800000e06ff */
[----:B------:R-:W-:-:S08]  /*bec0*/  IMAD.WIDE.U32.X R4, R13, UR9, R4, P1 ;  /* 0x000000090d047c25 */ /* 0x000fd000088e0404 */
.L_x_301:
[--C-:B------:R-:W-:Y:S01]  /*bed0*/  SHF.R.U64 R13, R4, UR11, R5.reuse ;  /* 0x0000000b040d7c19 */ /* 0x100fe20008001205 */
[----:B------:R-:W0:Y:S01]  /*bee0*/  F2I.U32.TRUNC.NTZ R20, R20 ;  /* 0x0000001400147305 */ /* 0x000e22000020f000 */
[----:B------:R-:W-:Y:S01]  /*bef0*/  SHF.R.U32.HI R4, RZ, UR11, R5 ;  /* 0x0000000bff047c19 */ /* 0x000fe20008011605 */
[----:B------:R-:W-:Y:S01]  /*bf00*/  ULDC.64 UR8, c[0x0][0x620] ;  /* 0x0001880000087ab9 */ /* 0x000fe20000000a00 */
[----:B------:R-:W-:Y:S01]  /*bf10*/  IADD3 R7, P0, RZ, -R13, RZ ;  /* 0x8000000dff077210 */ /* 0x000fe20007f1e0ff */
[----:B------:R-:W-:Y:S01]  /*bf20*/  ULDC.64 UR10, c[0x0][0x640] ;  /* 0x00019000000a7ab9 */ /* 0x000fe20000000a00 */
[----:B------:R-:W2:Y:S03]  /*bf30*/  LDC R21, c[0x0][0x148] ;  /* 0x00005200ff157b82 */ /* 0x000ea60000000800 */
[----:B------:R-:W-:Y:S01]  /*bf40*/  IMAD.X R4, RZ, RZ, ~R4, P0 ;  /* 0x000000ffff047224 */ /* 0x000fe200000e0e04 */
[----:B------:R-:W-:-:S03]  /*bf50*/  ISETP.NE.U32.AND P0, PT, RZ, UR10, PT ;  /* 0x0000000aff007c0c */ /* 0x000fc6000bf05070 */
[----:B------:R-:W-:Y:S01]  /*bf60*/  IMAD R6, R4, UR8, RZ ;  /* 0x0000000804067c24 */ /* 0x000fe2000f8e02ff */
[----:B------:R-:W-:Y:S01]  /*bf70*/  ISETP.NE.AND.EX P0, PT, RZ, UR11, PT, P0 ;  /* 0x0000000bff007c0c */ /* 0x000fe2000bf05300 */
[----:B------:R-:W-:Y:S01]  /*bf80*/  IMAD.WIDE.U32 R4, R7, UR8, R16 ;  /* 0x0000000807047c25 */ /* 0x000fe2000f8e0010 */
[----:B------:R-:W-:-:S03]  /*bf90*/  ULDC UR8, c[0x0][0x618] ;  /* 0x0001860000087ab9 */ /* 0x000fc60000000800 */
[----:B------:R-:W-:Y:S01]  /*bfa0*/  IMAD R7, R7, UR9, R6 ;  /* 0x0000000907077c24 */ /* 0x000fe2000f8e0206 */
[----:B------:R-:W-:Y:S01]  /*bfb0*/  ULDC UR9, c[0x0][0x154] ;  /* 0x0000550000097ab9 */ /* 0x000fe20000000800 */
[----:B0-----:R-:W-:Y:S02]  /*bfc0*/  IMAD.MOV R6, RZ, RZ, -R20 ;  /* 0x000000ffff067224 */ /* 0x001fe400078e0a14 */
[----:B------:R-:W-:Y:S02]  /*bfd0*/  IMAD.IADD R5, R5, 0x1, R7 ;  /* 0x0000000105057824 */ /* 0x000fe400078e0207 */
[----:B-1----:R-:W-:Y:S01]  /*bfe0*/  IMAD R14, R15, R6, R14 ;  /* 0x000000060f0e7224 */ /* 0x002fe200078e020e */
[----:B------:R-:W-:Y:S02]  /*bff0*/  I2FP.F32.U32 R6, R12 ;  /* 0x0000000c00067245 */ /* 0x000fe40000201000 */
[--C-:B------:R-:W-:Y:S02]  /*c000*/  SHF.R.U64 R15, R4, UR8, R5.reuse ;  /* 0x00000008040f7c19 */ /* 0x100fe40008001205 */
[----:B------:R-:W-:Y:S01]  /*c010*/  SHF.R.U32.HI R4, RZ, UR8, R5 ;  /* 0x00000008ff047c19 */ /* 0x000fe20008011605 */
[----:B------:R-:W-:Y:S01]  /*c020*/  FMUL R6, R6, UR9 ;  /* 0x0000000906067c20 */ /* 0x000fe20008400000 */
[----:B------:R-:W-:-:S02]  /*c030*/  ULDC UR8, c[0x0][0x608] ;  /* 0x0001820000087ab9 */ /* 0x000fc40000000800 */
[--C-:B------:R-:W-:Y:S01]  /*c040*/  SHF.R.U64 R22, R15, UR8, R4.reuse ;  /* 0x000000080f167c19 */ /* 0x100fe20008001204 */
[----:B------:R0:W1:Y:S01]  /*c050*/  F2I.U32.TRUNC.NTZ R24, R6 ;  /* 0x0000000600187305 */ /* 0x000062000020f000 */
[----:B------:R-:W-:Y:S01]  /*c060*/  SHF.R.U32.HI R5, RZ, UR8, R4 ;  /* 0x00000008ff057c19 */ /* 0x000fe20008011604 */
[----:B------:R-:W-:-:S03]  /*c070*/  ULDC UR8, c[0x0][0x658] ;  /* 0x0001960000087ab9 */ /* 0x000fc60000000800 */
[--C-:B------:R-:W-:Y:S02]  /*c080*/  SHF.R.U64 R20, R22, UR8, R5.reuse ;  /* 0x0000000816147c19 */ /* 0x100fe40008001205 */
[----:B------:R-:W-:-:S03]  /*c090*/  SHF.R.U32.HI R23, RZ, UR8, R5 ;  /* 0x00000008ff177c19 */ /* 0x000fc60008011605 */
[----:B------:R-:W-:Y:S01]  /*c0a0*/  IMAD.MOV.U32 R4, RZ, RZ, R20 ;  /* 0x000000ffff047224 */ /* 0x000fe200078e0014 */
[----:B------:R-:W-:Y:S01]  /*c0b0*/  MOV R5, R23 ;  /* 0x0000001700057202 */ /* 0x000fe20000000f00 */
[----:B0-----:R-:W-:Y:S06]  /*c0c0*/  @!P0 BRA `(.L_x_302) ;  /* 0x0000000000288947 */ /* 0x001fec0003800000 */
        /* <DEDUP_REMOVED lines=10> */
.L_x_302:
[----:B------:R-:W-:Y:S01]  /*c170*/  ISETP.NE.AND P0, PT, R2, 0x1, PT ;  /* 0x000000010200780c */ /* 0x000fe20003f05270 */
[----:B------:R-:W-:Y:S01]  /*c180*/  ULDC UR8, c[0x0][0x648] ;  /* 0x0001920000087ab9 */ /* 0x000fe20000000800 */
[----:B------:R-:W-:Y:S01]  /*c190*/  LOP3.LUT R22, R22, UR13, RZ, 0xc0, !PT ;  /* 0x0000000d16167c12 */ /* 0x000fe2000f8ec0ff */
[----:B-1----:R-:W-:Y:S01]  /*c1a0*/  IMAD.MOV R24, RZ, RZ, -R24 ;  /* 0x000000ffff187224 */ /* 0x002fe200078e0a18 */
[----:B------:R-:W-:Y:S01]  /*c1b0*/  SHF.R.U64 R5, R4, UR8, R5 ;  /* 0x0000000804057c19 */ /* 0x000fe20008001205 */
[----:B------:R-:W-:Y:S01]  /*c1c0*/  ULDC UR8, c[0x0][0x638] ;  /* 0x00018e0000087ab9 */ /* 0x000fe20000000800 */
[----:B------:R-:W-:Y:S01]  /*c1d0*/  LOP3.LUT R15, R15, UR4, RZ, 0xc0, !PT ;  /* 0x000000040f0f7c12 */ /* 0x000fe2000f8ec0ff */
[----:B------:R-:W-:Y:S01]  /*c1e0*/  ULDC UR9, c[0x0][0x610] ;  /* 0x0001840000097ab9 */ /* 0x000fe20000000800 */
[----:B------:R-:W-:Y:S02]  /*c1f0*/  IMAD.MOV.U32 R4, RZ, RZ, 0x1 ;  /* 0x00000001ff047424 */ /* 0x000fe400078e00ff */
[----:B------:R-:W-:-:S02]  /*c200*/  IMAD.MOV R7, RZ, RZ, -R5 ;  /* 0x000000ffff077224 */ /* 0x000fc400078e0a05 */
[----:B------:R-:W-:Y:S02]  /*c210*/  IMAD R5, R5, UR5, R22 ;  /* 0x0000000505057c24 */ /* 0x000fe4000f8e0216 */
[----:B--2---:R-:W-:Y:S02]  /*c220*/  @P0 IMAD R14, R21, R24, R12 ;  /* 0x00000018150e0224 */ /* 0x004fe400078e020c */
[----:B------:R-:W-:Y:S01]  /*c230*/  IMAD R20, R7, UR8, R20 ;  /* 0x0000000807147c24 */ /* 0x000fe2000f8e0214 */
[----:B------:R-:W-:Y:S01]  /*c240*/  ULDC UR8, c[0x0][0x600] ;  /* 0x0001800000087ab9 */ /* 0x000fe20000000800 */
[----:B------:R-:W-:Y:S02]  /*c250*/  IMAD R14, R5, UR9, R14 ;  /* 0x00000009050e7c24 */ /* 0x000fe4000f8e020e */
[----:B------:R-:W-:-:S05]  /*c260*/  IMAD R5, R20, UR8, R15 ;  /* 0x0000000814057c24 */ /* 0x000fca000f8e020f */
[----:B------:R-:W-:Y:S02]  /*c270*/  SEL R20, R5, R14, !P0 ;  /* 0x0000000e05147207 */ /* 0x000fe40004000000 */
[----:B------:R-:W-:-:S07]  /*c280*/  SEL R12, R14, R5, !P0 ;  /* 0x000000050e0c7207 */ /* 0x000fce0004000000 */
.L_x_300:
[----:B------:R-:W-:Y:S05]  /*c290*/  BSYNC B1 ;  /* 0x0000000000017941 */ /* 0x000fea0003800000 */
.L_x_299:
[----:B------:R-:W-:-:S13]  /*c2a0*/  LOP3.LUT P0, RZ, R4, 0xff, RZ, 0xc0, !PT ;  /* 0x000000ff04ff7812 */ /* 0x000fda000780c0ff */
[----:B------:R-:W-:Y:S05]  /*c2b0*/  @P0 BRA `(.L_x_303) ;  /* 0xfffffff400340947 */ /* 0x000fea000383ffff */
[----:B------:R-:W-:Y:S05]  /*c2c0*/  BSYNC B0 ;  /* 0x0000000000007941 */ /* 0x000fea0003800000 */
.L_x_292:
[----:B------:R-:W-:-:S03]  /*c2d0*/  UMOV UR8, 0xffffffff ;  /* 0xffffffff00087882 */ /* 0x000fc60000000000 */
[----:B------:R-:W-:Y:S05]  /*c2e0*/  BRA.DIV UR8, `(.L_x_304) ;  /* 0x0000000608147947 */ /* 0x000fea000b800000 */
[----:B------:R-:W-:-:S13]  /*c2f0*/  ELECT P6, URZ, PT ;  /* 0x00000000003f782f */ /* 0x000fda00038c0000 */
.L_x_318:
[----:B------:R-:W-:Y:S04]  /*c300*/  BSSY B0, `(.L_x_305) ;  /* 0x000002b000007945 */ /* 0x000fe80003800000 */
[----:B------:R-:W-:Y:S05]  /*c310*/  @!P6 BRA `(.L_x_306) ;  /* 0x0000000000a4e947 */ /* 0x000fea0003800000 */
[----:B------:R-:W-:-:S04]  /*c320*/  LOP3.LUT R19, R19, 0x2, RZ, 0xfc, !PT ;  /* 0x0000000213137812 */ /* 0x000fc800078efcff */
[----:B------:R-:W-:-:S13]  /*c330*/  ISETP.NE.AND P0, PT, R19, 0x3, PT ;  /* 0x000000031300780c */ /* 0x000fda0003f05270 */
[----:B------:R-:W-:Y:S05]  /*c340*/  @!P0 BRA `(.L_x_307) ;  /* 0x0000000000048947 */ /* 0x000fea0003800000 */
[----:B------:R-:W-:Y:S01]  /*c350*/  BPT.TRAP 0x1 ;  /* 0x000000040000795c */ /* 0x000fe20000300000 */
.L_x_307:
[----:B------:R-:W0:Y:S01]  /*c360*/  S2R R3, SR_CgaCtaId ;  /* 0x0000000000037919 */ /* 0x000e220000008800 */
[----:B------:R-:W-:Y:S02]  /*c370*/  MOV R0, 0x400 ;  /* 0x0000040000007802 */ /* 0x000fe40000000f00 */
[----:B------:R-:W-:Y:S02]  /*c380*/  SHF.L.U32 R2, R10, 0x1f, RZ ;  /* 0x0000001f0a027819 */ /* 0x000fe400000006ff */
[----:B0-----:R-:W-:-:S05]  /*c390*/  LEA R0, R3, R0, 0x18 ;  /* 0x0000000003007211 */ /* 0x001fca00078ec0ff */
[----:B------:R-:W-:-:S04]  /*c3a0*/  VIADD R0, R0, 0x20 ;  /* 0x0000002000007836 */ /* 0x000fc80000000000 */
[C---:B------:R-:W-:Y:S01]  /*c3b0*/  IMAD R5, R9.reuse, 0x8, R0 ;  /* 0x0000000809057824 */ /* 0x040fe200078e0200 */
[----:B------:R-:W-:-:S03]  /*c3c0*/  IADD3 R9, R9, 0x1, RZ ;  /* 0x0000000109097810 */ /* 0x000fc60007ffe0ff */
[----:B------:R-:W0:Y:S01]  /*c3d0*/  SYNCS.PHASECHK.TRANS64.TRYWAIT P0, [R5+URZ], R2 ;  /* 0x00000002050075a7 */ /* 0x000e22000800017f */
[----:B------:R-:W-:-:S04]  /*c3e0*/  ISETP.NE.AND P1, PT, R9, 0x4, PT ;  /* 0x000000040900780c */ /* 0x000fc80003f25270 */
[----:B------:R-:W-:Y:S02]  /*c3f0*/  SEL R3, RZ, 0x1, P1 ;  /* 0x00000001ff037807 */ /* 0x000fe40000800000 */
[----:B------:R-:W-:Y:S02]  /*c400*/  SEL R9, R9, RZ, P1 ;  /* 0x000000ff09097207 */ /* 0x000fe40000800000 */
[----:B------:R-:W-:-:S03]  /*c410*/  LOP3.LUT R10, R10, R3, RZ, 0x3c, !PT ;  /* 0x000000030a0a7212 */ /* 0x000fc600078e3cff */
[----:B------:R-:W-:Y:S01]  /*c420*/  IMAD R7, R9, 0x8, R0 ;  /* 0x0000000809077824 */ /* 0x000fe200078e0200 */
[----:B------:R-:W-:Y:S01]  /*c430*/  SHF.L.U32 R4, R10, 0x1f, RZ ;  /* 0x0000001f0a047819 */ /* 0x000fe200000006ff */
[----:B0-----:R-:W-:Y:S06]  /*c440*/  @!P0 BRA `(.L_x_308) ;  /* 0x0000000000dc8947 */ /* 0x001fec0003800000 */
.L_x_319:
[----:B------:R-:W1:Y:S01]  /*c450*/  SYNCS.PHASECHK.TRANS64.TRYWAIT P0, [R7+URZ], R4 ;  /* 0x00000004070075a7 */ /* 0x000e62000800017f */
[----:B0-----:R-:W-:-:S05]  /*c460*/  VIADD R2, R9, 0x1 ;  /* 0x0000000109027836 */ /* 0x001fca0000000000 */
[----:B------:R-:W-:-:S04]  /*c470*/  ISETP.NE.AND P1, PT, R2, 0x4, PT ;  /* 0x000000040200780c */ /* 0x000fc80003f25270 */
[----:B------:R-:W-:Y:S02]  /*c480*/  SEL R3, RZ, 0x1, P1 ;  /* 0x00000001ff037807 */ /* 0x000fe40000800000 */
[----:B------:R-:W-:Y:S02]  /*c490*/  SEL R9, R2, RZ, P1 ;  /* 0x000000ff02097207 */ /* 0x000fe40000800000 */
[----:B------:R-:W-:-:S03]  /*c4a0*/  LOP3.LUT R11, R10, R3, RZ, 0x3c, !PT ;  /* 0x000000030a0b7212 */ /* 0x000fc600078e3cff */
[----:B------:R-:W-:Y:S01]  /*c4b0*/  IMAD R6, R9, 0x8, R0 ;  /* 0x0000000809067824 */ /* 0x000fe200078e0200 */
[----:B------:R-:W-:Y:S01]  /*c4c0*/  SHF.L.U32 R5, R11, 0x1f, RZ ;  /* 0x0000001f0b057819 */ /* 0x000fe200000006ff */
[----:B-1----:R-:W-:Y:S06]  /*c4d0*/  @!P0 BRA `(.L_x_309) ;  /* 0x0000000000cc8947 */ /* 0x002fec0003800000 */
.L_x_320:
[----:B------:R-:W1:Y:S01]  /*c4e0*/  SYNCS.PHASECHK.TRANS64.TRYWAIT P0, [R6+URZ], R5 ;  /* 0x00000005060075a7 */ /* 0x000e62000800017f */
[----:B------:R-:W-:-:S05]  /*c4f0*/  VIADD R2, R9, 0x1 ;  /* 0x0000000109027836 */ /* 0x000fca0000000000 */
[----:B------:R-:W-:-:S04]  /*c500*/  ISETP.NE.AND P1, PT, R2, 0x4, PT ;  /* 0x000000040200780c */ /* 0x000fc80003f25270 */
[----:B0-----:R-:W-:Y:S02]  /*c510*/  SEL R4, RZ, 0x1, P1 ;  /* 0x00000001ff047807 */ /* 0x001fe40000800000 */
[----:B------:R-:W-:Y:S02]  /*c520*/  SEL R3, R2, RZ, P1 ;  /* 0x000000ff02037207 */ /* 0x000fe40000800000 */
[----:B------:R-:W-:Y:S01]  /*c530*/  LOP3.LUT R4, R11, R4, RZ, 0x3c, !PT ;  /* 0x000000040b047212 */ /* 0x000fe200078e3cff */
[----:B-1----:R-:W-:Y:S06]  /*c540*/  @!P0 BRA `(.L_x_310) ;  /* 0x0000000000c48947 */ /* 0x002fec0003800000 */
.L_x_321:
[----:B------:R-:W-:Y:S01]  /*c550*/  IMAD R3, R3, 0x8, R0 ;  /* 0x0000000803037824 */ /* 0x000fe200078e0200 */
[----:B------:R-:W-:-:S07]  /*c560*/  SHF.L.U32 R0, R4, 0x1f, RZ ;  /* 0x0000001f04007819 */ /* 0x000fce00000006ff */
.L_x_311:
[----:B-1----:R1:W2:Y:S02]  /*c570*/  SYNCS.PHASECHK.TRANS64.TRYWAIT P0, [R3+URZ], R0 ;  /* 0x00000000030075a7 */ /* 0x0022a4000800017f */
[----:B--2---:R-:W-:Y:S05]  /*c580*/  @!P0 NANOSLEEP.SYNCS 0x989680 ;  /* 0x009896800000895d */ /* 0x004fea0003900000 */
[----:B------:R-:W2:Y:S02]  /*c590*/  @!P0 SYNCS.PHASECHK.TRANS64 P0, [R3+URZ], R0 ;  /* 0x00000000030085a7 */ /* 0x000ea4000800007f */
[----:B--2---:R-:W-:Y:S05]  /*c5a0*/  @!P0 BRA `(.L_x_311) ;  /* 0xfffffffc00f08947 */ /* 0x004fea000383ffff */
.L_x_306:
[----:B------:R-:W-:Y:S05]  /*c5b0*/  BSYNC B0 ;  /* 0x0000000000007941 */ /* 0x000fea0003800000 */
.L_x_305:
[----:B------:R-:W-:Y:S05]  /*c5c0*/  EXIT ;  /* 0x000000000000794d */ /* 0x000fea0003800000 */
.L_x_21:
[----:B----4-:R4:W0:Y:S02]  /*c5d0*/  SYNCS.PHASECHK.TRANS64.TRYWAIT P1, [R3+URZ], R0 ;  /* 0x00000000030075a7 */ /* 0x010824000802017f */
[----:B0-----:R-:W-:Y:S05]  /*c5e0*/  @!P1 NANOSLEEP.SYNCS 0x989680 ;  /* 0x009896800000995d */ /* 0x001fea0003900000 */
[----:B------:R-:W0:Y:S02]  /*c5f0*/  @!P1 SYNCS.PHASECHK.TRANS64 P1, [R3+URZ], R0 ;  /* 0x00000000030095a7 */ /* 0x000e24000802007f */
[----:B0-----:R-:W-:Y:S05]  /*c600*/  @!P1 BRA `(.L_x_21) ;  /* 0xfffffffc00f09947 */ /* 0x001fea000383ffff */
[----:B------:R-:W-:Y:S05]  /*c610*/  BRA `(.L_x_20) ;  /* 0xffffff4c00c07947 */ /* 0x000fea000383ffff */
.L_x_26:
[----:B-1----:R1:W3:Y:S02]  /*c620*/  SYNCS.PHASECHK.TRANS64.TRYWAIT P1, [R5+URZ], R4 ;  /* 0x00000004050075a7 */ /* 0x0022e4000802017f */
[----:B---3--:R-:W-:Y:S05]  /*c630*/  @!P1 NANOSLEEP.SYNCS 0x989680 ;  /* 0x009896800000995d */ /* 0x008fea0003900000 */
[----:B------:R-:W3:Y:S02]  /*c640*/  @!P1 SYNCS.PHASECHK.TRANS64 P1, [R5+URZ], R4 ;  /* 0x00000004050095a7 */ /* 0x000ee4000802007f */
[----:B---3--:R-:W-:Y:S05]  /*c650*/  @!P1 BRA `(.L_x_26) ;  /* 0xfffffffc00f09947 */ /* 0x008fea000383ffff */
[----:B------:R-:W-:Y:S05]  /*c660*/  BRA `(.L_x_25) ;  /* 0xffffff5400007947 */ /* 0x000fea000383ffff */
.L_x_293:
[----:B------:R-:W-:Y:S01]  /*c670*/  BSSY B1, `(.L_x_312) ;  /* 0x0000006000017945 */ /* 0x000fe20003800000 */
[----:B------:R-:W-:-:S07]  /*c680*/  IMAD.MOV.U32 R15, RZ, RZ, -0x1 ;  /* 0xffffffffff0f7424 */ /* 0x000fce00078e00ff */
[----:B------:R-:W-:Y:S05]  /*c690*/  WARPSYNC.COLLECTIVE R15, `(.L_x_313) ;  /* 0x000000000f0c7348 */ /* 0x000fea0003c00000 */
[----:B------:R-:W-:Y:S02]  /*c6a0*/  ELECT P6, UR62, PT ;  /* 0x00000000003e782f */ /* 0x000fe400038c0000 */
[----:B------:R-:W-:Y:S01]  /*c6b0*/  MOV R14, UR62 ;  /* 0x0000003e000e7c02 */ /* 0x000fe20008000f00 */
[----:B------:R-:W-:Y:S10]  /*c6c0*/  ENDCOLLECTIVE ;  /* 0x000000000000791b */ /* 0x000ff40003800000 */
.L_x_313:
[----:B------:R-:W-:Y:S05]  /*c6d0*/  BSYNC B1 ;  /* 0x0000000000017941 */ /* 0x000fea0003800000 */
.L_x_312:
[----:B------:R-:W-:Y:S05]  /*c6e0*/  BRA `(.L_x_314) ;  /* 0xfffffff000347947 */ /* 0x000fea000383ffff */
.L_x_296:
[----:B-1----:R1:W2:Y:S02]  /*c6f0*/  SYNCS.PHASECHK.TRANS64.TRYWAIT P0, [R22+URZ+0x20], R7 ;  /* 0x00002007160075a7 */ /* 0x0022a4000800017f */
[----:B--2---:R-:W-:Y:S05]  /*c700*/  @!P0 NANOSLEEP.SYNCS 0x989680 ;  /* 0x009896800000895d */ /* 0x004fea0003900000 */
[----:B------:R-:W2:Y:S02]  /*c710*/  @!P0 SYNCS.PHASECHK.TRANS64 P0, [R22+URZ+0x20], R7 ;  /* 0x00002007160085a7 */ /* 0x000ea4000800007f */
[----:B--2---:R-:W-:Y:S05]  /*c720*/  @!P0 BRA `(.L_x_296) ;  /* 0xfffffffc00f08947 */ /* 0x004fea000383ffff */
[----:B------:R-:W-:Y:S05]  /*c730*/  BRA `(.L_x_315) ;  /* 0xfffffff000707947 */ /* 0x000fea000383ffff */
.L_x_304:
[----:B------:R-:W-:Y:S01]  /*c740*/  BSSY B0, `(.L_x_316) ;  /* 0x0000006000007945 */ /* 0x000fe20003800000 */
[----:B------:R-:W-:-:S07]  /*c750*/  IMAD.MOV.U32 R15, RZ, RZ, -0x1 ;  /* 0xffffffffff0f7424 */ /* 0x000fce00078e00ff */
[----:B------:R-:W-:Y:S05]  /*c760*/  WARPSYNC.COLLECTIVE R15, `(.L_x_317) ;  /* 0x000000000f0c7348 */ /* 0x000fea0003c00000 */
[----:B------:R-:W-:Y:S02]  /*c770*/  ELECT P6, UR62, PT ;  /* 0x00000000003e782f */ /* 0x000fe400038c0000 */
[----:B------:R-:W-:Y:S01]  /*c780*/  MOV R14, UR62 ;  /* 0x0000003e000e7c02 */ /* 0x000fe20008000f00 */
[----:B------:R-:W-:Y:S10]  /*c790*/  ENDCOLLECTIVE ;  /* 0x000000000000791b */ /* 0x000ff40003800000 */
.L_x_317:
[----:B------:R-:W-:Y:S05]  /*c7a0*/  BSYNC B0 ;  /* 0x0000000000007941 */ /* 0x000fea0003800000 */
.L_x_316:
[----:B------:R-:W-:Y:S05]  /*c7b0*/  BRA `(.L_x_318) ;  /* 0xfffffff800d07947 */ /* 0x000fea000383ffff */
.L_x_308:
[----:B0-----:R0:W1:Y:S02]  /*c7c0*/  SYNCS.PHASECHK.TRANS64.TRYWAIT P0, [R5+URZ], R2 ;  /* 0x00000002050075a7 */ /* 0x001064000800017f */
[----:B-1----:R-:W-:Y:S05]  /*c7d0*/  @!P0 NANOSLEEP.SYNCS 0x989680 ;  /* 0x009896800000895d */ /* 0x002fea0003900000 */
[----:B------:R-:W1:Y:S02]  /*c7e0*/  @!P0 SYNCS.PHASECHK.TRANS64 P0, [R5+URZ], R2 ;  /* 0x00000002050085a7 */ /* 0x000e64000800007f */
[----:B-1----:R-:W-:Y:S05]  /*c7f0*/  @!P0 BRA `(.L_x_308) ;  /* 0xfffffffc00f08947 */ /* 0x002fea000383ffff */
[----:B------:R-:W-:Y:S05]  /*c800*/  BRA `(.L_x_319) ;  /* 0xfffffffc00107947 */ /* 0x000fea000383ffff */
.L_x_309:
[----:B0-----:R0:W1:Y:S02]  /*c810*/  SYNCS.PHASECHK.TRANS64.TRYWAIT P0, [R7+URZ], R4 ;  /* 0x00000004070075a7 */ /* 0x001064000800017f */
[----:B-1----:R-:W-:Y:S05]  /*c820*/  @!P0 NANOSLEEP.SYNCS 0x989680 ;  /* 0x009896800000895d */ /* 0x002fea0003900000 */
[----:B------:R-:W1:Y:S02]  /*c830*/  @!P0 SYNCS.PHASECHK.TRANS64 P0, [R7+URZ], R4 ;  /* 0x00000004070085a7 */ /* 0x000e64000800007f */
[----:B-1----:R-:W-:Y:S05]  /*c840*/  @!P0 BRA `(.L_x_309) ;  /* 0xfffffffc00f08947 */ /* 0x002fea000383ffff */
[----:B------:R-:W-:Y:S05]  /*c850*/  BRA `(.L_x_320) ;  /* 0xfffffffc00207947 */ /* 0x000fea000383ffff */
.L_x_310:
[----:B0-----:R0:W1:Y:S02]  /*c860*/  SYNCS.PHASECHK.TRANS64.TRYWAIT P0, [R6+URZ], R5 ;  /* 0x00000005060075a7 */ /* 0x001064000800017f */
[----:B-1----:R-:W-:Y:S05]  /*c870*/  @!P0 NANOSLEEP.SYNCS 0x989680 ;  /* 0x009896800000895d */ /* 0x002fea0003900000 */
[----:B------:R-:W1:Y:S02]  /*c880*/  @!P0 SYNCS.PHASECHK.TRANS64 P0, [R6+URZ], R5 ;  /* 0x00000005060085a7 */ /* 0x000e64000800007f */
[----:B-1----:R-:W-:Y:S05]  /*c890*/  @!P0 BRA `(.L_x_310) ;  /* 0xfffffffc00f08947 */ /* 0x002fea000383ffff */
[----:B------:R-:W-:Y:S05]  /*c8a0*/  BRA `(.L_x_321) ;  /* 0xfffffffc00287947 */ /* 0x000fea000383ffff */
.L_x_322:
[----:B------:R-:W-:-:S00]  /*c8b0*/  BRA `(.L_x_322) ;  /* 0xfffffffc00fc7947 */ /* 0x000fc0000383ffff */
[----:B------:R-:W-:-:S00]  /*c8c0*/  NOP ;  /* 0x0000000000007918 */ /* 0x000fc00000000000 */
        /* <DEDUP_REMOVED lines=11> */
.L_x_323:


//--------------------- .nv.global.init           --------------------------
	.section	.nv.global.init,"aw",@progbits
.nv.global.init:
	.type		$str$22,@object
	.size		$str$22,($str$23 - $str$22)
$str$22:
        /*0000*/ 	.byte	0x6b, 0x5f, 0x74, 0x69, 0x6c, 0x65, 0x5f, 0x63, 0x6f, 0x75, 0x6e, 0x74, 0x20, 0x3e, 0x3d, 0x20
        /*0010*/ 	.byte	0x31, 0x00
	.type		$str$23,@object
	.size		$str$23,(__unnamed_1 - $str$23)
$str$23:
        /*0012*/ 	.byte	0x2f, 0x74, 0x6d, 0x70, 0x2f, 0x63, 0x75, 0x74, 0x6c, 0x61, 0x73, 0x73, 0x5f, 0x73, 0x77, 0x65
        /*0022*/ 	.byte	0x65, 0x70, 0x5f, 0x73, 0x72, 0x63, 0x2f, 0x69, 0x6e, 0x63, 0x6c, 0x75, 0x64, 0x65, 0x2f, 0x63
        /*0032*/ 	.byte	0x75, 0x74, 0x6c, 0x61, 0x73, 0x73, 0x2f, 0x67, 0x65, 0x6d, 0x6d, 0x2f, 0x63, 0x6f, 0x6c, 0x6c
        /*0042*/ 	.byte	0x65, 0x63, 0x74, 0x69, 0x76, 0x65, 0x2f, 0x73, 0x6d, 0x39, 0x30, 0x5f, 0x6d, 0x6d, 0x61, 0x5f
        /*0052*/ 	.byte	0x74, 0x6d, 0x61, 0x5f, 0x67, 0x6d, 0x6d, 0x61, 0x5f, 0x73, 0x73, 0x5f, 0x77, 0x61, 0x72, 0x70
        /*0062*/ 	.byte	0x73, 0x70, 0x65, 0x63, 0x69, 0x61, 0x6c, 0x69, 0x7a, 0x65, 0x64, 0x2e, 0x68, 0x70, 0x70, 0x00
	.type		__unnamed_1,@object
	.size		__unnamed_1,(.L_0 - __unnamed_1)
__unnamed_1:
        /*0072*/ 	.byte	0x76, 0x6f, 0x69, 0x64, 0x20, 0x63, 0x75, 0x74, 0x6c, 0x61, 0x73, 0x73, 0x3a, 0x3a, 0x67, 0x65
        /* <DEDUP_REMOVED lines=181> */
        /*0bd2*/ 	.byte	0x00
.L_0:


//--------------------- .nv.shared._ZN7cutlass13device_kernelINS_4gemm6kernel13GemmUniversalIN4cute5tupleIJiiiiEEENS1_10collective13CollectiveMmaINS1_34MainloopSm90TmaGmmaWarpSpecializedILi4ENS5_IJNS4_1CILi2EEESB_NSA_ILi1EEEEEENS1_35KernelTmaWarpSpecializedCooperativeEEENS5_IJNSA_ILi256EEENSA_ILi128EEENSA_ILi64EEEEEENS_6half_tENS5_IJlSC_lEEESK_SL_NS4_8TiledMMAINS4_8MMA_AtomIJNS4_4SM904GMMA26MMA_64x128x16_F32F16F16_SSILNSP_5MajorE0ELSR_0ELNSP_7ScaleInE1ELSS_1EEEEEENS4_6LayoutINS5_IJSB_SC_SC_EEENS5_IJSC_NSA_ILi0EEESX_EEEEENS5_IJNS4_10UnderscoreES10_S10_EEEEENS4_23SM90_TMA_LOAD_MULTICASTENS4_14ComposedLayoutINS4_7SwizzleILi3ELi4ELi3EEENS4_18smem_ptr_flag_bitsILi16EEENSV_INS5_IJNSA_ILi8EEESI_EEENS5_IJSI_SC_EEEEEEEvNS4_8identityES13_S1D_vS1E_EENS_8epilogue10collective6detail29Sm90TmaWarpSpecializedAdapterINS1H_15DefaultEpilogueISK_SL_SL_NS1G_6thread17LinearCombinationISK_Li1EffLNS1L_9ScaleType4KindE0ELNS_15FloatRoundStyleE2ESK_EENS1_15EpilogueDefaultEEEEEvvEEEEvNT_6ParamsE --------------------------
	.section	.nv.shared._ZN7cutlass13device_kernelINS_4gemm6kernel13GemmUniversalIN4cute5tupleIJiiiiEEENS1_10collective13CollectiveMmaINS1_34MainloopSm90TmaGmmaWarpSpecializedILi4ENS5_IJNS4_1CILi2EEESB_NSA_ILi1EEEEEENS1_35KernelTmaWarpSpecializedCooperativeEEENS5_IJNSA_ILi256EEENSA_ILi128EEENSA_ILi64EEEEEENS_6half_tENS5_IJlSC_lEEESK_SL_NS4_8TiledMMAINS4_8MMA_AtomIJNS4_4SM904GMMA26MMA_64x128x16_F32F16F16_SSILNSP_5MajorE0ELSR_0ELNSP_7ScaleInE1ELSS_1EEEEEENS4_6LayoutINS5_IJSB_SC_SC_EEENS5_IJSC_NSA_ILi0EEESX_EEEEENS5_IJNS4_10UnderscoreES10_S10_EEEEENS4_23SM90_TMA_LOAD_MULTICASTENS4_14ComposedLayoutINS4_7SwizzleILi3ELi4ELi3EEENS4_18smem_ptr_flag_bitsILi16EEENSV_INS5_IJNSA_ILi8EEESI_EEENS5_IJSI_SC_EEEEEEEvNS4_8identityES13_S1D_vS1E_EENS_8epilogue10collective6detail29Sm90TmaWarpSpecializedAdapterINS1H_15DefaultEpilogueISK_SL_SL_NS1G_6thread17LinearCombinationISK_Li1EffLNS1L_9ScaleType4KindE0ELNS_15FloatRoundStyleE2ESK_EENS1_15EpilogueDefaultEEEEEvvEEEEvNT_6ParamsE,"aw",@nobits
	.sectionflags	@""
	.align	16
	.zero		1024


//--------------------- .nv.shared.reserved.0     --------------------------
	.section	.nv.shared.reserved.0,"aw",@nobits
	.weak		__nv_reservedSMEM_offset_0_alias
	.size		__nv_reservedSMEM_offset_0_alias, 0, 0
	.other		__nv_reservedSMEM_offset_0_alias,@"STO_CUDA_RESERVED_SHARED STV_DEFAULT"
__nv_reservedSMEM_offset_0_alias:
	.zero		0


//--------------------- .nv.global                --------------------------
	.section	.nv.global,"aw",@nobits
.nv.global:
	.type		_ZN39_INTERNAL_d5dfbc0d_4_k_cu_265e27b5_39754cute1_E,@object
	.size		_ZN39_INTERNAL_d5dfbc0d_4_k_cu_265e27b5_39754cute1_E,(_ZN39_INTERNAL_d5dfbc0d_4_k_cu_265e27b5_39754cuda3std3__45__cpo6cbeginE - _ZN39_INTERNAL_d5dfbc0d_4_k_cu_265e27b5_39754cute1_E)
_ZN39_INTERNAL_d5dfbc0d_4_k_cu_265e27b5_39754cute1_E:
	.zero		1
	.type		_ZN39_INTERNAL_d5dfbc0d_4_k_cu_265e27b5_39754cuda3std3__45__cpo6cbeginE,@object
	.size		_ZN39_INTERNAL_d5dfbc0d_4_k_cu_265e27b5_39754cuda3std3__45__cpo6cbeginE,(_ZN39_INTERNAL_d5dfbc0d_4_k_cu_265e27b5_39754cuda3std3__48in_placeE - _ZN39_INTERNAL_d5dfbc0d_4_k_cu_265e27b5_39754cuda3std3__45__cpo6cbeginE)
_ZN39_INTERNAL_d5dfbc0d_4_k_cu_265e27b5_39754cuda3std3__45__cpo6cbeginE:
	.zero		1
	.type		_ZN39_INTERNAL_d5dfbc0d_4_k_cu_265e27b5_39754cuda3std3__48in_placeE,@object
	.size		_ZN39_INTERNAL_d5dfbc0d_4_k_cu_265e27b5_39754cuda3std3__48in_placeE,(_ZN39_INTERNAL_d5dfbc0d_4_k_cu_265e27b5_39754cuda3std6ranges3__45__cpo9iter_moveE - _ZN39_INTERNAL_d5dfbc0d_4_k_cu_265e27b5_39754cuda3std3__48in_placeE)
_ZN39_INTERNAL_d5dfbc0d_4_k_cu_265e27b5_39754cuda3std3__48in_placeE:
	.zero		1
	.type		_ZN39_INTERNAL_d5dfbc0d_4_k_cu_265e27b5_39754cuda3std6ranges3__45__cpo9iter_moveE,@object
	.size		_ZN39_INTERNAL_d5dfbc0d_4_k_cu_265e27b5_39754cuda3std6ranges3__45__cpo9iter_moveE,(_ZN39_INTERNAL_d5dfbc0d_4_k_cu_265e27b5_39754cuda3std3__45__cpo5beginE - _ZN39_INTERNAL_d5dfbc0d_4_k_cu_265e27b5_39754cuda3std6ranges3__45__cpo9iter_moveE)
_ZN39_INTERNAL_d5dfbc0d_4_k_cu_265e27b5_39754cuda3std6ranges3__45__cpo9iter_moveE:
	.zero		1
	.type		_ZN39_INTERNAL_d5dfbc0d_4_k_cu_265e27b5_39754cuda3std3__45__cpo5beginE,@object
	.size		_ZN39_INTERNAL_d5dfbc0d_4_k_cu_265e27b5_39754cuda3std3__45__cpo5beginE,(_ZN39_INTERNAL_d5dfbc0d_4_k_cu_265e27b5_39754cuda3std3__441_GLOBAL__N__d5dfbc0d_4_k_cu_265e27b5_39756ignoreE - _ZN39_INTERNAL_d5dfbc0d_4_k_cu_265e27b5_39754cuda3std3__45__cpo5beginE)
_ZN39_INTERNAL_d5dfbc0d_4_k_cu_265e27b5_39754cuda3std3__45__cpo5beginE:
	.zero		1
	.type		_ZN39_INTERNAL_d5dfbc0d_4_k_cu_265e27b5_39754cuda3std3__441_GLOBAL__N__d5dfbc0d_4_k_cu_265e27b5_39756ignoreE,@object
	.size		_ZN39_INTERNAL_d5dfbc0d_4_k_cu_265e27b5_39754cuda3std3__441_GLOBAL__N__d5dfbc0d_4_k_cu_265e27b5_39756ignoreE,(_ZN39_INTERNAL_d5dfbc0d_4_k_cu_265e27b5_39754cute7productE - _ZN39_INTERNAL_d5dfbc0d_4_k_cu_265e27b5_39754cuda3std3__441_GLOBAL__N__d5dfbc0d_4_k_cu_265e27b5_39756ignoreE)
_ZN39_INTERNAL_d5dfbc0d_4_k_cu_265e27b5_39754cuda3std3__441_GLOBAL__N__d5dfbc0d_4_k_cu_265e27b5_39756ignoreE:
	.zero		1
	.type		_ZN39_INTERNAL_d5dfbc0d_4_k_cu_265e27b5_39754cute7productE,@object
	.size		_ZN39_INTERNAL_d5dfbc0d_4_k_cu_265e27b5_39754cute7productE,(_ZN39_INTERNAL_d5dfbc0d_4_k_cu_265e27b5_39754cuda3std3__45__cpo3endE - _ZN39_INTERNAL_d5dfbc0d_4_k_cu_265e27b5_39754cute7productE)
_ZN39_INTERNAL_d5dfbc0d_4_k_cu_265e27b5_39754cute7productE:
	.zero		1
	.type		_ZN39_INTERNAL_d5dfbc0d_4_k_cu_265e27b5_39754cuda3std3__45__cpo3endE,@object
	.size		_ZN39_INTERNAL_d5dfbc0d_4_k_cu_265e27b5_39754cuda3std3__45__cpo3endE,(_ZN39_INTERNAL_d5dfbc0d_4_k_cu_265e27b5_39754cuda3std3__419piecewise_constructE - _ZN39_INTERNAL_d5dfbc0d_4_k_cu_265e27b5_39754cuda3std3__45__cpo3endE)
_ZN39_INTERNAL_d5dfbc0d_4_k_cu_265e27b5_39754cuda3std3__45__cpo3endE:
	.zero		1
	.type		_ZN39_INTERNAL_d5dfbc0d_4_k_cu_265e27b5_39754cuda3std3__419piecewise_constructE,@object
	.size		_ZN39_INTERNAL_d5dfbc0d_4_k_cu_265e27b5_39754cuda3std3__419piecewise_constructE,(_ZN39_INTERNAL_d5dfbc0d_4_k_cu_265e27b5_39754cuda3std3__45__cpo4cendE - _ZN39_INTERNAL_d5dfbc0d_4_k_cu_265e27b5_39754cuda3std3__419piecewise_constructE)
_ZN39_INTERNAL_d5dfbc0d_4_k_cu_265e27b5_39754cuda3std3__419piecewise_constructE:
	.zero		1
	.type		_ZN39_INTERNAL_d5dfbc0d_4_k_cu_265e27b5_39754cuda3std3__45__cpo4cendE,@object
	.size		_ZN39_INTERNAL_d5dfbc0d_4_k_cu_265e27b5_39754cuda3std3__45__cpo4cendE,(_ZN39_INTERNAL_d5dfbc0d_4_k_cu_265e27b5_39754cuda3std6ranges3__45__cpo4swapE - _ZN39_INTERNAL_d5dfbc0d_4_k_cu_265e27b5_39754cuda3std3__45__cpo4cendE)
_ZN39_INTERNAL_d5dfbc0d_4_k_cu_265e27b5_39754cuda3std3__45__cpo4cendE:
	.zero		1
	.type		_ZN39_INTERNAL_d5dfbc0d_4_k_cu_265e27b5_39754cuda3std6ranges3__45__cpo4swapE,@object
	.size		_ZN39_INTERNAL_d5dfbc0d_4_k_cu_265e27b5_39754cuda3std6ranges3__45__cpo4swapE,(.L_8 - _ZN39_INTERNAL_d5dfbc0d_4_k_cu_265e27b5_39754cuda3std6ranges3__45__cpo4swapE)
_ZN39_INTERNAL_d5dfbc0d_4_k_cu_265e27b5_39754cuda3std6ranges3__45__cpo4swapE:
	.zero		1
.L_8:


//--------------------- .nv.constant0._ZN7cutlass13device_kernelINS_4gemm6kernel13GemmUniversalIN4cute5tupleIJiiiiEEENS1_10collective13CollectiveMmaINS1_34MainloopSm90TmaGmmaWarpSpecializedILi4ENS5_IJNS4_1CILi2EEESB_NSA_ILi1EEEEEENS1_35KernelTmaWarpSpecializedCooperativeEEENS5_IJNSA_ILi256EEENSA_ILi128EEENSA_ILi64EEEEEENS_6half_tENS5_IJlSC_lEEESK_SL_NS4_8TiledMMAINS4_8MMA_AtomIJNS4_4SM904GMMA26MMA_64x128x16_F32F16F16_SSILNSP_5MajorE0ELSR_0ELNSP_7ScaleInE1ELSS_1EEEEEENS4_6LayoutINS5_IJSB_SC_SC_EEENS5_IJSC_NSA_ILi0EEESX_EEEEENS5_IJNS4_10UnderscoreES10_S10_EEEEENS4_23SM90_TMA_LOAD_MULTICASTENS4_14ComposedLayoutINS4_7SwizzleILi3ELi4ELi3EEENS4_18smem_ptr_flag_bitsILi16EEENSV_INS5_IJNSA_ILi8EEESI_EEENS5_IJSI_SC_EEEEEEEvNS4_8identityES13_S1D_vS1E_EENS_8epilogue10collective6detail29Sm90TmaWarpSpecializedAdapterINS1H_15DefaultEpilogueISK_SL_SL_NS1G_6thread17LinearCombinationISK_Li1EffLNS1L_9ScaleType4KindE0ELNS_15FloatRoundStyleE2ESK_EENS1_15EpilogueDefaultEEEEEvvEEEEvNT_6ParamsE --------------------------
	.section	.nv.constant0._ZN7cutlass13device_kernelINS_4gemm6kernel13GemmUniversalIN4cute5tupleIJiiiiEEENS1_10collective13CollectiveMmaINS1_34MainloopSm90TmaGmmaWarpSpecializedILi4ENS5_IJNS4_1CILi2EEESB_NSA_ILi1EEEEEENS1_35KernelTmaWarpSpecializedCooperativeEEENS5_IJNSA_ILi256EEENSA_ILi128EEENSA_ILi64EEEEEENS_6half_tENS5_IJlSC_lEEESK_SL_NS4_8TiledMMAINS4_8MMA_AtomIJNS4_4SM904GMMA26MMA_64x128x16_F32F16F16_SSILNSP_5MajorE0ELSR_0ELNSP_7ScaleInE1ELSS_1EEEEEENS4_6LayoutINS5_IJSB_SC_SC_EEENS5_IJSC_NSA_ILi0EEESX_EEEEENS5_IJNS4_10UnderscoreES10_S10_EEEEENS4_23SM90_TMA_LOAD_MULTICASTENS4_14ComposedLayoutINS4_7SwizzleILi3ELi4ELi3EEENS4_18smem_ptr_flag_bitsILi16EEENSV_INS5_IJNSA_ILi8EEESI_EEENS5_IJSI_SC_EEEEEEEvNS4_8identityES13_S1D_vS1E_EENS_8epilogue10collective6detail29Sm90TmaWarpSpecializedAdapterINS1H_15DefaultEpilogueISK_SL_SL_NS1G_6thread17LinearCombinationISK_Li1EffLNS1L_9ScaleType4KindE0ELNS_15FloatRoundStyleE2ESK_EENS1_15EpilogueDefaultEEEEEvvEEEEvNT_6ParamsE,"a",@progbits
	.sectionflags	@""
	.align	4
.nv.constant0._ZN7cutlass13device_kernelINS_4gemm6kernel13GemmUniversalIN4cute5tupleIJiiiiEEENS1_10collective13CollectiveMmaINS1_34MainloopSm90TmaGmmaWarpSpecializedILi4ENS5_IJNS4_1CILi2EEESB_NSA_ILi1EEEEEENS1_35KernelTmaWarpSpecializedCooperativeEEENS5_IJNSA_ILi256EEENSA_ILi128EEENSA_ILi64EEEEEENS_6half_tENS5_IJlSC_lEEESK_SL_NS4_8TiledMMAINS4_8MMA_AtomIJNS4_4SM904GMMA26MMA_64x128x16_F32F16F16_SSILNSP_5MajorE0ELSR_0ELNSP_7ScaleInE1ELSS_1EEEEEENS4_6LayoutINS5_IJSB_SC_SC_EEENS5_IJSC_NSA_ILi0EEESX_EEEEENS5_IJNS4_10UnderscoreES10_S10_EEEEENS4_23SM90_TMA_LOAD_MULTICASTENS4_14ComposedLayoutINS4_7SwizzleILi3ELi4ELi3EEENS4_18smem_ptr_flag_bitsILi16EEENSV_INS5_IJNSA_ILi8EEESI_EEENS5_IJSI_SC_EEEEEEEvNS4_8identityES13_S1D_vS1E_EENS_8epilogue10collective6detail29Sm90TmaWarpSpecializedAdapterINS1H_15DefaultEpilogueISK_SL_SL_NS1G_6thread17LinearCombinationISK_Li1EffLNS1L_9ScaleType4KindE0ELNS_15FloatRoundStyleE2ESK_EENS1_15EpilogueDefaultEEEEEvvEEEEvNT_6ParamsE:
	.zero		1664


//--------------------- SYMBOLS --------------------------

	.type		.nv.reservedSmem.offset0,@object
	.size		.nv.reservedSmem.offset0,0x4
	.type		__assertfail,@function
